// auto-generated by cutlass_sweep.gemm — config: {"arch": "sm_90", "cluster_m": 1, "cluster_n": 4, "dtype": "int8", "dtype_b": "int8", "layout": "nt", "stages": 0, "tile_k": 64, "tile_m": 128, "tile_n": 128}
#include "cutlass/cutlass.h"
#include "cutlass/gemm/collective/collective_builder.hpp"
#include "cutlass/gemm/device/gemm_universal_adapter.h"
#include "cutlass/gemm/kernel/gemm_universal.hpp"
#include "cutlass/epilogue/collective/collective_builder.hpp"

using ElemA = int8_t;
using ElemB = int8_t;
using ElemCD = int8_t;
using Acc  = int32_t;
using TileShape    = cute::Shape<cute::_128, cute::_128, cute::_64>;
using ClusterShape = cute::Shape<cute::_1, cute::_4, cute::_1>;

using CollectiveEpilogue = typename cutlass::epilogue::collective::CollectiveBuilder<
    cutlass::arch::Sm90, cutlass::arch::OpClassTensorOp,
    TileShape, ClusterShape,
    cutlass::epilogue::collective::EpilogueTileAuto,
    Acc, Acc,
    ElemCD, cutlass::layout::RowMajor, 128 / cutlass::sizeof_bits<ElemCD>::value,
    ElemCD, cutlass::layout::RowMajor, 128 / cutlass::sizeof_bits<ElemCD>::value,
    cutlass::epilogue::collective::EpilogueScheduleAuto
  >::CollectiveOp;

using CollectiveMainloop = typename cutlass::gemm::collective::CollectiveBuilder<
    cutlass::arch::Sm90, cutlass::arch::OpClassTensorOp,
    ElemA, cutlass::layout::RowMajor, 128 / cutlass::sizeof_bits<ElemA>::value,
    ElemB, cutlass::layout::ColumnMajor, 128 / cutlass::sizeof_bits<ElemB>::value,
    Acc,
    TileShape, ClusterShape,
    cutlass::gemm::collective::StageCountAutoCarveout<static_cast<int>(sizeof(typename CollectiveEpilogue::SharedStorage))>,
    cutlass::gemm::collective::KernelScheduleAuto
  >::CollectiveOp;

using GemmKernel = cutlass::gemm::kernel::GemmUniversal<
    cute::Shape<int,int,int,int>,
    CollectiveMainloop,
    CollectiveEpilogue
>;
using Gemm = cutlass::gemm::device::GemmUniversalAdapter<GemmKernel>;

// Force the device kernel symbol into the cubin without needing a host main.
auto* _anchor = &cutlass::device_kernel<GemmKernel>;


// ===== COMPILED SASS (sm_90a) =====

	.target	sm_90a

	.elftype	@"ET_EXEC"


//--------------------- .note.nv.tkinfo           --------------------------
	.section	.note.nv.tkinfo,"",@"SHT_NOTE"
	.sectionflags	@"SHF_NOTE_NV_TKINFO"
	.tkinfo
        /*0018*/ 	.word	0x00000002
        /*0030*/ 	.string	""
        /*0030*/ 	.string	"ptxas"
        /*0030*/ 	.string	"Cuda compilation tools, release 13.0, V13.0.88"
        /*0030*/ 	.string	"Build cuda_13.0.r13.0/compiler.36424714_0"
        /*0030*/ 	.string	"-arch sm_90a -m 64 "



//--------------------- .note.nv.cuinfo           --------------------------
	.section	.note.nv.cuinfo,"",@"SHT_NOTE"
	.sectionflags	@"SHF_NOTE_NV_CUINFO"
        /*0018*/ 	.short	0x0002
        /*001a*/ 	.short	0x005a
        /*001c*/ 	.short	0x0082
	.zero		2


//--------------------- .nv.info                  --------------------------
	.section	.nv.info,"",@"SHT_CUDA_INFO"
	.align	4


	//----- nvinfo : EIATTR_REGCOUNT
	.align		4
        /*0000*/ 	.byte	0x04, 0x2f
        /*0002*/ 	.short	(.L_15 - .L_14)
	.align		4
.L_14:
        /*0004*/ 	.word	index@(_ZN7cutlass13device_kernelINS_4gemm6kernel13GemmUniversalIN4cute5tupleIJiiiiEEENS1_10collective13CollectiveMmaINS1_34MainloopSm90TmaGmmaWarpSpecializedILi14ENS5_IJNS4_1CILi1EEENSA_ILi4EEESB_EEENS1_35KernelTmaWarpSpecializedCooperativeEEENS5_IJNSA_ILi128EEESG_NSA_ILi64EEEEEEaNS5_IJlSB_lEEEaSJ_NS4_8TiledMMAINS4_8MMA_AtomIJNS4_4SM904GMMA27MMA_64x128x32_S32S8S8_SS_TNEEEENS4_6LayoutINS5_IJNSA_ILi2EEESB_SB_EEENS5_IJSB_NSA_ILi0EEEST_EEEEENS5_IJNS4_10UnderscoreESW_SW_EEEEENS4_23SM90_TMA_LOAD_MULTICASTENS4_14ComposedLayoutINS4_7SwizzleILi2ELi4ELi3EEENS4_18smem_ptr_flag_bitsILi8EEENSQ_INS5_IJNSA_ILi8EEESH_EEENS5_IJSH_SB_EEEEEEEvNS4_8identityENS4_13SM90_TMA_LOADES19_vS1A_EENS_8epilogue10collective6detail29Sm90TmaWarpSpecializedAdapterINS1E_15DefaultEpilogueIaSJ_SJ_NS1D_6thread17LinearCombinationIaLi1EiiLNS1I_9ScaleType4KindE0ELNS_15FloatRoundStyleE2EaEENS1_15EpilogueDefaultEEEEEvvEEEEvNT_6ParamsE)
        /*0008*/ 	.word	0x000000a8


	//----- nvinfo : EIATTR_FRAME_SIZE
	.align		4
.L_15:
        /*000c*/ 	.byte	0x04, 0x11
        /*000e*/ 	.short	(.L_17 - .L_16)
	.align		4
.L_16:
        /*0010*/ 	.word	index@(_ZN7cutlass13device_kernelINS_4gemm6kernel13GemmUniversalIN4cute5tupleIJiiiiEEENS1_10collective13CollectiveMmaINS1_34MainloopSm90TmaGmmaWarpSpecializedILi14ENS5_IJNS4_1CILi1EEENSA_ILi4EEESB_EEENS1_35KernelTmaWarpSpecializedCooperativeEEENS5_IJNSA_ILi128EEESG_NSA_ILi64EEEEEEaNS5_IJlSB_lEEEaSJ_NS4_8TiledMMAINS4_8MMA_AtomIJNS4_4SM904GMMA27MMA_64x128x32_S32S8S8_SS_TNEEEENS4_6LayoutINS5_IJNSA_ILi2EEESB_SB_EEENS5_IJSB_NSA_ILi0EEEST_EEEEENS5_IJNS4_10UnderscoreESW_SW_EEEEENS4_23SM90_TMA_LOAD_MULTICASTENS4_14ComposedLayoutINS4_7SwizzleILi2ELi4ELi3EEENS4_18smem_ptr_flag_bitsILi8EEENSQ_INS5_IJNSA_ILi8EEESH_EEENS5_IJSH_SB_EEEEEEEvNS4_8identityENS4_13SM90_TMA_LOADES19_vS1A_EENS_8epilogue10collective6detail29Sm90TmaWarpSpecializedAdapterINS1E_15DefaultEpilogueIaSJ_SJ_NS1D_6thread17LinearCombinationIaLi1EiiLNS1I_9ScaleType4KindE0ELNS_15FloatRoundStyleE2EaEENS1_15EpilogueDefaultEEEEEvvEEEEvNT_6ParamsE)
        /*0014*/ 	.word	0x00000000


	//----- nvinfo : EIATTR_MIN_STACK_SIZE
	.align		4
.L_17:
        /*0018*/ 	.byte	0x04, 0x12
        /*001a*/ 	.short	(.L_19 - .L_18)
	.align		4
.L_18:
        /*001c*/ 	.word	index@(_ZN7cutlass13device_kernelINS_4gemm6kernel13GemmUniversalIN4cute5tupleIJiiiiEEENS1_10collective13CollectiveMmaINS1_34MainloopSm90TmaGmmaWarpSpecializedILi14ENS5_IJNS4_1CILi1EEENSA_ILi4EEESB_EEENS1_35KernelTmaWarpSpecializedCooperativeEEENS5_IJNSA_ILi128EEESG_NSA_ILi64EEEEEEaNS5_IJlSB_lEEEaSJ_NS4_8TiledMMAINS4_8MMA_AtomIJNS4_4SM904GMMA27MMA_64x128x32_S32S8S8_SS_TNEEEENS4_6LayoutINS5_IJNSA_ILi2EEESB_SB_EEENS5_IJSB_NSA_ILi0EEEST_EEEEENS5_IJNS4_10UnderscoreESW_SW_EEEEENS4_23SM90_TMA_LOAD_MULTICASTENS4_14ComposedLayoutINS4_7SwizzleILi2ELi4ELi3EEENS4_18smem_ptr_flag_bitsILi8EEENSQ_INS5_IJNSA_ILi8EEESH_EEENS5_IJSH_SB_EEEEEEEvNS4_8identityENS4_13SM90_TMA_LOADES19_vS1A_EENS_8epilogue10collective6detail29Sm90TmaWarpSpecializedAdapterINS1E_15DefaultEpilogueIaSJ_SJ_NS1D_6thread17LinearCombinationIaLi1EiiLNS1I_9ScaleType4KindE0ELNS_15FloatRoundStyleE2EaEENS1_15EpilogueDefaultEEEEEvvEEEEvNT_6ParamsE)
        /*0020*/ 	.word	0x00000000
.L_19:


//--------------------- .nv.compat                --------------------------
	.section	.nv.compat,"",@"SHT_CUDA_COMPAT_INFO"
	.align	4
        /*0000*/ 	.byte	0x02, 0x09, 0x01, 0x00, 0x02, 0x02, 0x04, 0x00, 0x02, 0x05, 0x05, 0x00, 0x03, 0x07, 0x01, 0x01
        /*0010*/ 	.byte	0x02, 0x03, 0x01, 0x00, 0x02, 0x06, 0x01, 0x00, 0x04, 0x0b, 0x08, 0x00, 0x00, 0x00, 0x00, 0x00
        /*0020*/ 	.byte	0x00, 0x00, 0x00, 0x00


//--------------------- .nv.info._ZN7cutlass13device_kernelINS_4gemm6kernel13GemmUniversalIN4cute5tupleIJiiiiEEENS1_10collective13CollectiveMmaINS1_34MainloopSm90TmaGmmaWarpSpecializedILi14ENS5_IJNS4_1CILi1EEENSA_ILi4EEESB_EEENS1_35KernelTmaWarpSpecializedCooperativeEEENS5_IJNSA_ILi128EEESG_NSA_ILi64EEEEEEaNS5_IJlSB_lEEEaSJ_NS4_8TiledMMAINS4_8MMA_AtomIJNS4_4SM904GMMA27MMA_64x128x32_S32S8S8_SS_TNEEEENS4_6LayoutINS5_IJNSA_ILi2EEESB_SB_EEENS5_IJSB_NSA_ILi0EEEST_EEEEENS5_IJNS4_10UnderscoreESW_SW_EEEEENS4_23SM90_TMA_LOAD_MULTICASTENS4_14ComposedLayoutINS4_7SwizzleILi2ELi4ELi3EEENS4_18smem_ptr_flag_bitsILi8EEENSQ_INS5_IJNSA_ILi8EEESH_EEENS5_IJSH_SB_EEEEEEEvNS4_8identityENS4_13SM90_TMA_LOADES19_vS1A_EENS_8epilogue10collective6detail29Sm90TmaWarpSpecializedAdapterINS1E_15DefaultEpilogueIaSJ_SJ_NS1D_6thread17LinearCombinationIaLi1EiiLNS1I_9ScaleType4KindE0ELNS_15FloatRoundStyleE2EaEENS1_15EpilogueDefaultEEEEEvvEEEEvNT_6ParamsE --------------------------
	.section	.nv.info._ZN7cutlass13device_kernelINS_4gemm6kernel13GemmUniversalIN4cute5tupleIJiiiiEEENS1_10collective13CollectiveMmaINS1_34MainloopSm90TmaGmmaWarpSpecializedILi14ENS5_IJNS4_1CILi1EEENSA_ILi4EEESB_EEENS1_35KernelTmaWarpSpecializedCooperativeEEENS5_IJNSA_ILi128EEESG_NSA_ILi64EEEEEEaNS5_IJlSB_lEEEaSJ_NS4_8TiledMMAINS4_8MMA_AtomIJNS4_4SM904GMMA27MMA_64x128x32_S32S8S8_SS_TNEEEENS4_6LayoutINS5_IJNSA_ILi2EEESB_SB_EEENS5_IJSB_NSA_ILi0EEEST_EEEEENS5_IJNS4_10UnderscoreESW_SW_EEEEENS4_23SM90_TMA_LOAD_MULTICASTENS4_14ComposedLayoutINS4_7SwizzleILi2ELi4ELi3EEENS4_18smem_ptr_flag_bitsILi8EEENSQ_INS5_IJNSA_ILi8EEESH_EEENS5_IJSH_SB_EEEEEEEvNS4_8identityENS4_13SM90_TMA_LOADES19_vS1A_EENS_8epilogue10collective6detail29Sm90TmaWarpSpecializedAdapterINS1E_15DefaultEpilogueIaSJ_SJ_NS1D_6thread17LinearCombinationIaLi1EiiLNS1I_9ScaleType4KindE0ELNS_15FloatRoundStyleE2EaEENS1_15EpilogueDefaultEEEEEvvEEEEvNT_6ParamsE,"",@"SHT_CUDA_INFO"
	.sectionflags	@""
	.align	4


	//----- nvinfo : EIATTR_CUDA_API_VERSION
	.align		4
        /*0000*/ 	.byte	0x04, 0x37
        /*0002*/ 	.short	(.L_21 - .L_20)
.L_20:
        /*0004*/ 	.word	0x00000082


	//----- nvinfo : EIATTR_KPARAM_INFO
	.align		4
.L_21:
        /*0008*/ 	.byte	0x04, 0x17
        /*000a*/ 	.short	(.L_23 - .L_22)
.L_22:
        /*000c*/ 	.word	0x00000000
        /*0010*/ 	.short	0x0000
        /*0012*/ 	.short	0x0070
        /*0014*/ 	.byte	0x00, 0xf0, 0x01, 0x10


	//----- nvinfo : EIATTR_SPARSE_MMA_MASK
	.align		4
.L_23:
        /*0018*/ 	.byte	0x03, 0x50
        /*001a*/ 	.short	0x0000


	//----- nvinfo : EIATTR_MAXREG_COUNT
	.align		4
        /*001c*/ 	.byte	0x03, 0x1b
        /*001e*/ 	.short	0x00a8


	//----- nvinfo : EIATTR_NUM_BARRIERS
	.align		4
        /*0020*/ 	.byte	0x02, 0x4c
        /*0022*/ 	.byte	0x01
	.zero		1


	//----- nvinfo : EIATTR_EXTERNS
	.align		4
        /*0024*/ 	.byte	0x04, 0x0f
        /*0026*/ 	.short	(.L_25 - .L_24)


	//   ....[0]....
	.align		4
.L_24:
        /*0028*/ 	.word	index@(__assertfail)


	//----- nvinfo : EIATTR_MERCURY_ISA_VERSION
	.align		4
.L_25:
        /*002c*/ 	.byte	0x03, 0x5f
        /*002e*/ 	.short	0x0101


	//----- nvinfo : EIATTR_INT_WARP_WIDE_INSTR_OFFSETS
	.align		4
        /*0030*/ 	.byte	0x04, 0x31
        /*0032*/ 	.short	(.L_27 - .L_26)


	//   ....[0]....
.L_26:
        /*0034*/ 	.word	0x00000590


	//   ....[1]....
        /*0038*/ 	.word	0x000005b0


	//   ....[2]....
        /*003c*/ 	.word	0x00000780


	//----- nvinfo : EIATTR_COOP_GROUP_MASK_REGIDS
	.align		4
.L_27:
        /*0040*/ 	.byte	0x04, 0x29
        /*0042*/ 	.short	(.L_29 - .L_28)


	//   ....[0]....
.L_28:
        /*0044*/ 	.word	0xffffffff


	//   ....[1]....
        /*0048*/ 	.word	0xffffffff


	//   ....[2]....
        /*004c*/ 	.word	0xffffffff


	//   ....[3]....
        /*0050*/ 	.word	0xffffffff


	//   ....[4]....
        /*0054*/ 	.word	0xffffffff


	//   ....[5]....
        /*0058*/ 	.word	0xffffffff


	//----- nvinfo : EIATTR_COOP_GROUP_INSTR_OFFSETS
	.align		4
.L_29:
        /*005c*/ 	.byte	0x04, 0x28
        /*005e*/ 	.short	(.L_31 - .L_30)


	//   ....[0]....
.L_30:
        /*0060*/ 	.word	0x00000060


	//   ....[1]....
        /*0064*/ 	.word	0x00000070


	//   ....[2]....
        /*0068*/ 	.word	0x00000130


	//   ....[3]....
        /*006c*/ 	.word	0x00000440


	//   ....[4]....
        /*0070*/ 	.word	0x000008f0


	//   ....[5]....
        /*0074*/ 	.word	0x00001320


	//----- nvinfo : EIATTR_REG_RECONFIG
	.align		4
.L_31:
        /*0078*/ 	.byte	0x01, 0x54
	.zero		2


	//----- nvinfo : EIATTR_SYSCALL_OFFSETS
	.align		4
        /*007c*/ 	.byte	0x04, 0x46
        /*007e*/ 	.short	(.L_33 - .L_32)


	//   ....[0]....
.L_32:
        /*0080*/ 	.word	0x000014e0


	//----- nvinfo : EIATTR_MBARRIER_INSTR_OFFSETS
	.align		4
.L_33:
        /*0084*/ 	.byte	0x04, 0x39
        /*0086*/ 	.short	(.L_35 - .L_34)


	//   ....[0]....
.L_34:
        /*0088*/ 	.word	0x00000250
        /*008c*/ 	.word	0x000000ff
        /*0090*/ 	.word	0x00000000
        /*0094*/ 	.short	0x0100
        /*0096*/ 	.byte	0x08
	.zero		1


	//   ....[1]....
        /*0098*/ 	.word	0x00000260
        /*009c*/ 	.word	0x000000ff
        /*00a0*/ 	.word	0x00000070
        /*00a4*/ 	.short	0x0100
        /*00a6*/ 	.byte	0x08
	.zero		1


	//   ....[2]....
        /*00a8*/ 	.word	0x00000270
        /*00ac*/ 	.word	0x000000ff
        /*00b0*/ 	.word	0x00000008
        /*00b4*/ 	.short	0x0100
        /*00b6*/ 	.byte	0x08
	.zero		1


	//   ....[3]....
        /*00b8*/ 	.word	0x00000280
        /*00bc*/ 	.word	0x000000ff
        /*00c0*/ 	.word	0x00000078
        /*00c4*/ 	.short	0x0100
        /*00c6*/ 	.byte	0x08
	.zero		1


	//   ....[4]....
        /*00c8*/ 	.word	0x00000290
        /*00cc*/ 	.word	0x000000ff
        /*00d0*/ 	.word	0x00000010
        /*00d4*/ 	.short	0x0100
        /*00d6*/ 	.byte	0x08
	.zero		1


	//   ....[5]....
        /*00d8*/ 	.word	0x000002a0
        /*00dc*/ 	.word	0x000000ff
        /*00e0*/ 	.word	0x00000080
        /*00e4*/ 	.short	0x0100
        /*00e6*/ 	.byte	0x08
	.zero		1


	//   ....[6]....
        /*00e8*/ 	.word	0x000002b0
        /*00ec*/ 	.word	0x000000ff
        /*00f0*/ 	.word	0x00000018
        /*00f4*/ 	.short	0x0100
        /*00f6*/ 	.byte	0x08
	.zero		1


	//   ....[7]....
        /*00f8*/ 	.word	0x000002c0
        /*00fc*/ 	.word	0x000000ff
        /*0100*/ 	.word	0x00000088
        /*0104*/ 	.short	0x0100
        /*0106*/ 	.byte	0x08
	.zero		1


	//   ....[8]....
        /*0108*/ 	.word	0x000002d0
        /*010c*/ 	.word	0x000000ff
        /*0110*/ 	.word	0x00000020
        /*0114*/ 	.short	0x0100
        /*0116*/ 	.byte	0x08
	.zero		1


	//   ....[9]....
        /*0118*/ 	.word	0x000002e0
        /*011c*/ 	.word	0x000000ff
        /*0120*/ 	.word	0x00000090
        /*0124*/ 	.short	0x0100
        /*0126*/ 	.byte	0x08
	.zero		1


	//   ....[10]....
        /*0128*/ 	.word	0x000002f0
        /*012c*/ 	.word	0x000000ff
        /*0130*/ 	.word	0x00000028
        /*0134*/ 	.short	0x0100
        /*0136*/ 	.byte	0x08
	.zero		1


	//   ....[11]....
        /*0138*/ 	.word	0x00000300
        /*013c*/ 	.word	0x000000ff
        /*0140*/ 	.word	0x00000098
        /*0144*/ 	.short	0x0100
        /*0146*/ 	.byte	0x08
	.zero		1


	//   ....[12]....
        /*0148*/ 	.word	0x00000310
        /*014c*/ 	.word	0x000000ff
        /*0150*/ 	.word	0x00000030
        /*0154*/ 	.short	0x0100
        /*0156*/ 	.byte	0x08
	.zero		1


	//   ....[13]....
        /*0158*/ 	.word	0x00000320
        /*015c*/ 	.word	0x000000ff
        /*0160*/ 	.word	0x000000a0
        /*0164*/ 	.short	0x0100
        /*0166*/ 	.byte	0x08
	.zero		1


	//   ....[14]....
        /*0168*/ 	.word	0x00000330
        /*016c*/ 	.word	0x000000ff
        /*0170*/ 	.word	0x00000038
        /*0174*/ 	.short	0x0100
        /*0176*/ 	.byte	0x08
	.zero		1


	//   ....[15]....
        /*0178*/ 	.word	0x00000340
        /*017c*/ 	.word	0x000000ff
        /*0180*/ 	.word	0x000000a8
        /*0184*/ 	.short	0x0100
        /*0186*/ 	.byte	0x08
	.zero		1


	//   ....[16]....
        /*0188*/ 	.word	0x00000350
        /*018c*/ 	.word	0x000000ff
        /*0190*/ 	.word	0x00000040
        /*0194*/ 	.short	0x0100
        /*0196*/ 	.byte	0x08
	.zero		1


	//   ....[17]....
        /*0198*/ 	.word	0x00000360
        /*019c*/ 	.word	0x000000ff
        /*01a0*/ 	.word	0x000000b0
        /*01a4*/ 	.short	0x0100
        /*01a6*/ 	.byte	0x08
	.zero		1


	//   ....[18]....
        /*01a8*/ 	.word	0x00000370
        /*01ac*/ 	.word	0x000000ff
        /*01b0*/ 	.word	0x00000048
        /*01b4*/ 	.short	0x0100
        /*01b6*/ 	.byte	0x08
	.zero		1


	//   ....[19]....
        /*01b8*/ 	.word	0x00000380
        /*01bc*/ 	.word	0x000000ff
        /*01c0*/ 	.word	0x000000b8
        /*01c4*/ 	.short	0x0100
        /*01c6*/ 	.byte	0x08
	.zero		1


	//   ....[20]....
        /*01c8*/ 	.word	0x00000390
        /*01cc*/ 	.word	0x000000ff
        /*01d0*/ 	.word	0x00000050
        /*01d4*/ 	.short	0x0100
        /*01d6*/ 	.byte	0x08
	.zero		1


	//   ....[21]....
        /*01d8*/ 	.word	0x000003a0
        /*01dc*/ 	.word	0x000000ff
        /*01e0*/ 	.word	0x000000c0
        /*01e4*/ 	.short	0x0100
        /*01e6*/ 	.byte	0x08
	.zero		1


	//   ....[22]....
        /*01e8*/ 	.word	0x000003b0
        /*01ec*/ 	.word	0x000000ff
        /*01f0*/ 	.word	0x00000058
        /*01f4*/ 	.short	0x0100
        /*01f6*/ 	.byte	0x08
	.zero		1


	//   ....[23]....
        /*01f8*/ 	.word	0x000003c0
        /*01fc*/ 	.word	0x000000ff
        /*0200*/ 	.word	0x000000c8
        /*0204*/ 	.short	0x0100
        /*0206*/ 	.byte	0x08
	.zero		1


	//   ....[24]....
        /*0208*/ 	.word	0x000003d0
        /*020c*/ 	.word	0x000000ff
        /*0210*/ 	.word	0x00000060
        /*0214*/ 	.short	0x0100
        /*0216*/ 	.byte	0x08
	.zero		1


	//   ....[25]....
        /*0218*/ 	.word	0x000003e0
        /*021c*/ 	.word	0x000000ff
        /*0220*/ 	.word	0x000000d0
        /*0224*/ 	.short	0x0100
        /*0226*/ 	.byte	0x08
	.zero		1


	//   ....[26]....
        /*0228*/ 	.word	0x000003f0
        /*022c*/ 	.word	0x000000ff
        /*0230*/ 	.word	0x00000068
        /*0234*/ 	.short	0x0100
        /*0236*/ 	.byte	0x08
	.zero		1


	//   ....[27]....
        /*0238*/ 	.word	0x00000400
        /*023c*/ 	.word	0x000000ff
        /*0240*/ 	.word	0x000000d8
        /*0244*/ 	.short	0x0100
        /*0246*/ 	.byte	0x08
	.zero		1


	//   ....[28]....
        /*0248*/ 	.word	0x00000800
        /*024c*/ 	.word	0x000000ff
        /*0250*/ 	.word	0x000000f0
        /*0254*/ 	.short	0x0100
        /*0256*/ 	.byte	0x06
	.zero		1


	//   ....[29]....
        /*0258*/ 	.word	0x00000890
        /*025c*/ 	.word	0x000000ff
        /*0260*/ 	.word	0x000000f8
        /*0264*/ 	.short	0x0100
        /*0266*/ 	.byte	0x06
	.zero		1


	//   ....[30]....
        /*0268*/ 	.word	0x000015b0
        /*026c*/ 	.word	0x00000003
        /*0270*/ 	.word	0x00000000
        /*0274*/ 	.short	0x010a
        /*0276*/ 	.byte	0x3f
	.zero		1


	//   ....[31]....
        /*0278*/ 	.word	0x000015f0
        /*027c*/ 	.word	0x00000003
        /*0280*/ 	.word	0x00000000
        /*0284*/ 	.short	0x010a
        /*0286*/ 	.byte	0x3f
	.zero		1


	//   ....[32]....
        /*0288*/ 	.word	0x000018c0
        /*028c*/ 	.word	0x00000005
        /*0290*/ 	.word	0x00000000
        /*0294*/ 	.short	0x010a
        /*0296*/ 	.byte	0x3f
	.zero		1


	//   ....[33]....
        /*0298*/ 	.word	0x00001900
        /*029c*/ 	.word	0x00000005
        /*02a0*/ 	.word	0x00000000
        /*02a4*/ 	.short	0x010a
        /*02a6*/ 	.byte	0x3f
	.zero		1


	//   ....[34]....
        /*02a8*/ 	.word	0x00001a60
        /*02ac*/ 	.word	0x00000005
        /*02b0*/ 	.word	0x00000000
        /*02b4*/ 	.short	0x0101
        /*02b6*/ 	.byte	0x3f
	.zero		1


	//   ....[35]....
        /*02b8*/ 	.word	0x00001c90
        /*02bc*/ 	.word	0x00000003
        /*02c0*/ 	.word	0x00000000
        /*02c4*/ 	.short	0x0101
        /*02c6*/ 	.byte	0x3f
	.zero		1


	//   ....[36]....
        /*02c8*/ 	.word	0x000061a0
        /*02cc*/ 	.word	0x00000017
        /*02d0*/ 	.word	0x00000070
        /*02d4*/ 	.short	0x010a
        /*02d6*/ 	.byte	0x3f
	.zero		1


	//   ....[37]....
        /*02d8*/ 	.word	0x00006590
        /*02dc*/ 	.word	0x0000000e
        /*02e0*/ 	.word	0x000000f8
        /*02e4*/ 	.short	0x0101
        /*02e6*/ 	.byte	0x3f
	.zero		1


	//   ....[38]....
        /*02e8*/ 	.word	0x00006c80
        /*02ec*/ 	.word	0x00000007
        /*02f0*/ 	.word	0x00000000
        /*02f4*/ 	.short	0x010a
        /*02f6*/ 	.byte	0x3f
	.zero		1


	//   ....[39]....
        /*02f8*/ 	.word	0x00006d00
        /*02fc*/ 	.word	0x00000008
        /*0300*/ 	.word	0x00000000
        /*0304*/ 	.short	0x010a
        /*0306*/ 	.byte	0x3f
	.zero		1


	//   ....[40]....
        /*0308*/ 	.word	0x00006d90
        /*030c*/ 	.word	0x00000009
        /*0310*/ 	.word	0x00000000
        /*0314*/ 	.short	0x010a
        /*0316*/ 	.byte	0x3f
	.zero		1


	//   ....[41]....
        /*0318*/ 	.word	0x00006e20
        /*031c*/ 	.word	0x00000008
        /*0320*/ 	.word	0x00000000
        /*0324*/ 	.short	0x010a
        /*0326*/ 	.byte	0x3f
	.zero		1


	//   ....[42]....
        /*0328*/ 	.word	0x00006eb0
        /*032c*/ 	.word	0x00000009
        /*0330*/ 	.word	0x00000000
        /*0334*/ 	.short	0x010a
        /*0336*/ 	.byte	0x3f
	.zero		1


	//   ....[43]....
        /*0338*/ 	.word	0x00006f40
        /*033c*/ 	.word	0x00000008
        /*0340*/ 	.word	0x00000000
        /*0344*/ 	.short	0x010a
        /*0346*/ 	.byte	0x3f
	.zero		1


	//   ....[44]....
        /*0348*/ 	.word	0x00006fd0
        /*034c*/ 	.word	0x00000009
        /*0350*/ 	.word	0x00000000
        /*0354*/ 	.short	0x010a
        /*0356*/ 	.byte	0x3f
	.zero		1


	//   ....[45]....
        /*0358*/ 	.word	0x00007060
        /*035c*/ 	.word	0x00000008
        /*0360*/ 	.word	0x00000000
        /*0364*/ 	.short	0x010a
        /*0366*/ 	.byte	0x3f
	.zero		1


	//   ....[46]....
        /*0368*/ 	.word	0x000070f0
        /*036c*/ 	.word	0x00000009
        /*0370*/ 	.word	0x00000000
        /*0374*/ 	.short	0x010a
        /*0376*/ 	.byte	0x3f
	.zero		1


	//   ....[47]....
        /*0378*/ 	.word	0x00007180
        /*037c*/ 	.word	0x00000008
        /*0380*/ 	.word	0x00000000
        /*0384*/ 	.short	0x010a
        /*0386*/ 	.byte	0x3f
	.zero		1


	//   ....[48]....
        /*0388*/ 	.word	0x00007210
        /*038c*/ 	.word	0x00000009
        /*0390*/ 	.word	0x00000000
        /*0394*/ 	.short	0x010a
        /*0396*/ 	.byte	0x3f
	.zero		1


	//   ....[49]....
        /*0398*/ 	.word	0x000072a0
        /*039c*/ 	.word	0x00000008
        /*03a0*/ 	.word	0x00000000
        /*03a4*/ 	.short	0x010a
        /*03a6*/ 	.byte	0x3f
	.zero		1


	//   ....[50]....
        /*03a8*/ 	.word	0x00007330
        /*03ac*/ 	.word	0x0000000b
        /*03b0*/ 	.word	0x00000000
        /*03b4*/ 	.short	0x010a
        /*03b6*/ 	.byte	0x3f
	.zero		1


	//   ....[51]....
        /*03b8*/ 	.word	0x000073c0
        /*03bc*/ 	.word	0x00000003
        /*03c0*/ 	.word	0x00000000
        /*03c4*/ 	.short	0x010a
        /*03c6*/ 	.byte	0x3f
	.zero		1


	//   ....[52]....
        /*03c8*/ 	.word	0x00007420
        /*03cc*/ 	.word	0x00000003
        /*03d0*/ 	.word	0x00000000
        /*03d4*/ 	.short	0x010a
        /*03d6*/ 	.byte	0x3f
	.zero		1


	//   ....[53]....
        /*03d8*/ 	.word	0x00007470
        /*03dc*/ 	.word	0x00000005
        /*03e0*/ 	.word	0x00000000
        /*03e4*/ 	.short	0x010a
        /*03e6*/ 	.byte	0x3f
	.zero		1


	//   ....[54]....
        /*03e8*/ 	.word	0x00007540
        /*03ec*/ 	.word	0x00000017
        /*03f0*/ 	.word	0x00000070
        /*03f4*/ 	.short	0x010a
        /*03f6*/ 	.byte	0x3f
	.zero		1


	//   ....[55]....
        /*03f8*/ 	.word	0x00007610
        /*03fc*/ 	.word	0x00000007
        /*0400*/ 	.word	0x00000000
        /*0404*/ 	.short	0x010a
        /*0406*/ 	.byte	0x3f
	.zero		1


	//   ....[56]....
        /*0408*/ 	.word	0x00007660
        /*040c*/ 	.word	0x00000008
        /*0410*/ 	.word	0x00000000
        /*0414*/ 	.short	0x010a
        /*0416*/ 	.byte	0x3f
	.zero		1


	//   ....[57]....
        /*0418*/ 	.word	0x000076b0
        /*041c*/ 	.word	0x00000009
        /*0420*/ 	.word	0x00000000
        /*0424*/ 	.short	0x010a
        /*0426*/ 	.byte	0x3f
	.zero		1


	//   ....[58]....
        /*0428*/ 	.word	0x00007700
        /*042c*/ 	.word	0x00000008
        /*0430*/ 	.word	0x00000000
        /*0434*/ 	.short	0x010a
        /*0436*/ 	.byte	0x3f
	.zero		1


	//   ....[59]....
        /*0438*/ 	.word	0x00007750
        /*043c*/ 	.word	0x00000009
        /*0440*/ 	.word	0x00000000
        /*0444*/ 	.short	0x010a
        /*0446*/ 	.byte	0x3f
	.zero		1


	//   ....[60]....
        /*0448*/ 	.word	0x000077a0
        /*044c*/ 	.word	0x00000008
        /*0450*/ 	.word	0x00000000
        /*0454*/ 	.short	0x010a
        /*0456*/ 	.byte	0x3f
	.zero		1


	//   ....[61]....
        /*0458*/ 	.word	0x000077f0
        /*045c*/ 	.word	0x00000009
        /*0460*/ 	.word	0x00000000
        /*0464*/ 	.short	0x010a
        /*0466*/ 	.byte	0x3f
	.zero		1


	//   ....[62]....
        /*0468*/ 	.word	0x00007840
        /*046c*/ 	.word	0x00000008
        /*0470*/ 	.word	0x00000000
        /*0474*/ 	.short	0x010a
        /*0476*/ 	.byte	0x3f
	.zero		1


	//   ....[63]....
        /*0478*/ 	.word	0x00007890
        /*047c*/ 	.word	0x00000009
        /*0480*/ 	.word	0x00000000
        /*0484*/ 	.short	0x010a
        /*0486*/ 	.byte	0x3f
	.zero		1


	//   ....[64]....
        /*0488*/ 	.word	0x000078e0
        /*048c*/ 	.word	0x00000008
        /*0490*/ 	.word	0x00000000
        /*0494*/ 	.short	0x010a
        /*0496*/ 	.byte	0x3f
	.zero		1


	//   ....[65]....
        /*0498*/ 	.word	0x00007930
        /*049c*/ 	.word	0x00000009
        /*04a0*/ 	.word	0x00000000
        /*04a4*/ 	.short	0x010a
        /*04a6*/ 	.byte	0x3f
	.zero		1


	//   ....[66]....
        /*04a8*/ 	.word	0x00007980
        /*04ac*/ 	.word	0x00000008
        /*04b0*/ 	.word	0x00000000
        /*04b4*/ 	.short	0x010a
        /*04b6*/ 	.byte	0x3f
	.zero		1


	//   ....[67]....
        /*04b8*/ 	.word	0x000079d0
        /*04bc*/ 	.word	0x0000000b
        /*04c0*/ 	.word	0x00000000
        /*04c4*/ 	.short	0x010a
        /*04c6*/ 	.byte	0x3f
	.zero		1


	//----- nvinfo : EIATTR_NUM_MBARRIERS
	.align		4
.L_35:
        /*04c8*/ 	.byte	0x03, 0x38
        /*04ca*/ 	.short	0x001e


	//----- nvinfo : EIATTR_EXIT_INSTR_OFFSETS
	.align		4
        /*04cc*/ 	.byte	0x04, 0x1c
        /*04ce*/ 	.short	(.L_37 - .L_36)


	//   ....[0]....
.L_36:
        /*04d0*/ 	.word	0x00000a50


	//   ....[1]....
        /*04d4*/ 	.word	0x00001260


	//   ....[2]....
        /*04d8*/ 	.word	0x000058b0


	//   ....[3]....
        /*04dc*/ 	.word	0x00005e10


	//   ....[4]....
        /*04e0*/ 	.word	0x00007410


	//----- nvinfo : EIATTR_MAX_THREADS
	.align		4
.L_37:
        /*04e4*/ 	.byte	0x04, 0x05
        /*04e6*/ 	.short	(.L_39 - .L_38)
.L_38:
        /*04e8*/ 	.word	0x00000180
        /*04ec*/ 	.word	0x00000001
        /*04f0*/ 	.word	0x00000001


	//----- nvinfo : EIATTR_CRS_STACK_SIZE
	.align		4
.L_39:
        /*04f4*/ 	.byte	0x04, 0x1e
        /*04f6*/ 	.short	(.L_41 - .L_40)
.L_40:
        /*04f8*/ 	.word	0x00000000


	//----- nvinfo : EIATTR_CBANK_PARAM_SIZE
	.align		4
.L_41:
        /*04fc*/ 	.byte	0x03, 0x19
        /*04fe*/ 	.short	0x0470


	//----- nvinfo : EIATTR_PARAM_CBANK
	.align		4
        /*0500*/ 	.byte	0x04, 0x0a
        /*0502*/ 	.short	(.L_43 - .L_42)
	.align		4
.L_42:
        /*0504*/ 	.word	index@(.nv.constant0._ZN7cutlass13device_kernelINS_4gemm6kernel13GemmUniversalIN4cute5tupleIJiiiiEEENS1_10collective13CollectiveMmaINS1_34MainloopSm90TmaGmmaWarpSpecializedILi14ENS5_IJNS4_1CILi1EEENSA_ILi4EEESB_EEENS1_35KernelTmaWarpSpecializedCooperativeEEENS5_IJNSA_ILi128EEESG_NSA_ILi64EEEEEEaNS5_IJlSB_lEEEaSJ_NS4_8TiledMMAINS4_8MMA_AtomIJNS4_4SM904GMMA27MMA_64x128x32_S32S8S8_SS_TNEEEENS4_6LayoutINS5_IJNSA_ILi2EEESB_SB_EEENS5_IJSB_NSA_ILi0EEEST_EEEEENS5_IJNS4_10UnderscoreESW_SW_EEEEENS4_23SM90_TMA_LOAD_MULTICASTENS4_14ComposedLayoutINS4_7SwizzleILi2ELi4ELi3EEENS4_18smem_ptr_flag_bitsILi8EEENSQ_INS5_IJNSA_ILi8EEESH_EEENS5_IJSH_SB_EEEEEEEvNS4_8identityENS4_13SM90_TMA_LOADES19_vS1A_EENS_8epilogue10collective6detail29Sm90TmaWarpSpecializedAdapterINS1E_15DefaultEpilogueIaSJ_SJ_NS1D_6thread17LinearCombinationIaLi1EiiLNS1I_9ScaleType4KindE0ELNS_15FloatRoundStyleE2EaEENS1_15EpilogueDefaultEEEEEvvEEEEvNT_6ParamsE)
        /*0508*/ 	.short	0x0210
        /*050a*/ 	.short	0x0470


	//----- nvinfo : EIATTR_SW_WAR
	.align		4
.L_43:
        /*050c*/ 	.byte	0x04, 0x36
        /*050e*/ 	.short	(.L_45 - .L_44)
.L_44:
        /*0510*/ 	.word	0x00000008
.L_45:


//--------------------- .nv.callgraph             --------------------------
	.section	.nv.callgraph,"",@"SHT_CUDA_CALLGRAPH"
	.align	4
	.sectionentsize	8
	.align		4
        /*0000*/ 	.word	0x00000000
	.align		4
        /*0004*/ 	.word	0xffffffff
	.align		4
        /*0008*/ 	.word	index@(_ZN7cutlass13device_kernelINS_4gemm6kernel13GemmUniversalIN4cute5tupleIJiiiiEEENS1_10collective13CollectiveMmaINS1_34MainloopSm90TmaGmmaWarpSpecializedILi14ENS5_IJNS4_1CILi1EEENSA_ILi4EEESB_EEENS1_35KernelTmaWarpSpecializedCooperativeEEENS5_IJNSA_ILi128EEESG_NSA_ILi64EEEEEEaNS5_IJlSB_lEEEaSJ_NS4_8TiledMMAINS4_8MMA_AtomIJNS4_4SM904GMMA27MMA_64x128x32_S32S8S8_SS_TNEEEENS4_6LayoutINS5_IJNSA_ILi2EEESB_SB_EEENS5_IJSB_NSA_ILi0EEEST_EEEEENS5_IJNS4_10UnderscoreESW_SW_EEEEENS4_23SM90_TMA_LOAD_MULTICASTENS4_14ComposedLayoutINS4_7SwizzleILi2ELi4ELi3EEENS4_18smem_ptr_flag_bitsILi8EEENSQ_INS5_IJNSA_ILi8EEESH_EEENS5_IJSH_SB_EEEEEEEvNS4_8identityENS4_13SM90_TMA_LOADES19_vS1A_EENS_8epilogue10collective6detail29Sm90TmaWarpSpecializedAdapterINS1E_15DefaultEpilogueIaSJ_SJ_NS1D_6thread17LinearCombinationIaLi1EiiLNS1I_9ScaleType4KindE0ELNS_15FloatRoundStyleE2EaEENS1_15EpilogueDefaultEEEEEvvEEEEvNT_6ParamsE)
	.align		4
        /*000c*/ 	.word	index@(__assertfail)
	.align		4
        /*0010*/ 	.word	0x00000000
	.align		4
        /*0014*/ 	.word	0xfffffffe
	.align		4
        /*0018*/ 	.word	0x00000000
	.align		4
        /*001c*/ 	.word	0xfffffffd
	.align		4
        /*0020*/ 	.word	0x00000000
	.align		4
        /*0024*/ 	.word	0xfffffffc


//--------------------- .nv.constant4             --------------------------
	.section	.nv.constant4,"a",@progbits
	.align	8
	.align		8
.nv.constant4:
        /*0000*/ 	.dword	__assertfail
	.align		8
        /*0008*/ 	.dword	__unnamed_1
	.align		8
        /*0010*/ 	.dword	_ZN40_INTERNAL_56da84de_4_k_cu_164b28ee_251604cuda3std3__45__cpo5beginE
	.align		8
        /*0018*/ 	.dword	_ZN40_INTERNAL_56da84de_4_k_cu_164b28ee_251604cuda3std3__45__cpo3endE
	.align		8
        /*0020*/ 	.dword	_ZN40_INTERNAL_56da84de_4_k_cu_164b28ee_251604cuda3std3__45__cpo6cbeginE
	.align		8
        /*0028*/ 	.dword	_ZN40_INTERNAL_56da84de_4_k_cu_164b28ee_251604cuda3std3__45__cpo4cendE
	.align		8
        /*0030*/ 	.dword	_ZN40_INTERNAL_56da84de_4_k_cu_164b28ee_251604cuda3std3__442_GLOBAL__N__56da84de_4_k_cu_164b28ee_251606ignoreE
	.align		8
        /*0038*/ 	.dword	_ZN40_INTERNAL_56da84de_4_k_cu_164b28ee_251604cuda3std3__419piecewise_constructE
	.align		8
        /*0040*/ 	.dword	_ZN40_INTERNAL_56da84de_4_k_cu_164b28ee_251604cuda3std3__48in_placeE
	.align		8
        /*0048*/ 	.dword	_ZN40_INTERNAL_56da84de_4_k_cu_164b28ee_251604cuda3std6ranges3__45__cpo4swapE
	.align		8
        /*0050*/ 	.dword	_ZN40_INTERNAL_56da84de_4_k_cu_164b28ee_251604cuda3std6ranges3__45__cpo9iter_moveE
	.align		8
        /*0058*/ 	.dword	_ZN40_INTERNAL_56da84de_4_k_cu_164b28ee_251604cute7productE
	.align		8
        /*0060*/ 	.dword	_ZN40_INTERNAL_56da84de_4_k_cu_164b28ee_251604cute1_E
	.align		8
        /*0068*/ 	.dword	$str$22
	.align		8
        /*0070*/ 	.dword	$str$23


//--------------------- .text._ZN7cutlass13device_kernelINS_4gemm6kernel13GemmUniversalIN4cute5tupleIJiiiiEEENS1_10collective13CollectiveMmaINS1_34MainloopSm90TmaGmmaWarpSpecializedILi14ENS5_IJNS4_1CILi1EEENSA_ILi4EEESB_EEENS1_35KernelTmaWarpSpecializedCooperativeEEENS5_IJNSA_ILi128EEESG_NSA_ILi64EEEEEEaNS5_IJlSB_lEEEaSJ_NS4_8TiledMMAINS4_8MMA_AtomIJNS4_4SM904GMMA27MMA_64x128x32_S32S8S8_SS_TNEEEENS4_6LayoutINS5_IJNSA_ILi2EEESB_SB_EEENS5_IJSB_NSA_ILi0EEEST_EEEEENS5_IJNS4_10UnderscoreESW_SW_EEEEENS4_23SM90_TMA_LOAD_MULTICASTENS4_14ComposedLayoutINS4_7SwizzleILi2ELi4ELi3EEENS4_18smem_ptr_flag_bitsILi8EEENSQ_INS5_IJNSA_ILi8EEESH_EEENS5_IJSH_SB_EEEEEEEvNS4_8identityENS4_13SM90_TMA_LOADES19_vS1A_EENS_8epilogue10collective6detail29Sm90TmaWarpSpecializedAdapterINS1E_15DefaultEpilogueIaSJ_SJ_NS1D_6thread17LinearCombinationIaLi1EiiLNS1I_9ScaleType4KindE0ELNS_15FloatRoundStyleE2EaEENS1_15EpilogueDefaultEEEEEvvEEEEvNT_6ParamsE --------------------------
	.section	.text._ZN7cutlass13device_kernelINS_4gemm6kernel13GemmUniversalIN4cute5tupleIJiiiiEEENS1_10collective13CollectiveMmaINS1_34MainloopSm90TmaGmmaWarpSpecializedILi14ENS5_IJNS4_1CILi1EEENSA_ILi4EEESB_EEENS1_35KernelTmaWarpSpecializedCooperativeEEENS5_IJNSA_ILi128EEESG_NSA_ILi64EEEEEEaNS5_IJlSB_lEEEaSJ_NS4_8TiledMMAINS4_8MMA_AtomIJNS4_4SM904GMMA27MMA_64x128x32_S32S8S8_SS_TNEEEENS4_6LayoutINS5_IJNSA_ILi2EEESB_SB_EEENS5_IJSB_NSA_ILi0EEEST_EEEEENS5_IJNS4_10UnderscoreESW_SW_EEEEENS4_23SM90_TMA_LOAD_MULTICASTENS4_14ComposedLayoutINS4_7SwizzleILi2ELi4ELi3EEENS4_18smem_ptr_flag_bitsILi8EEENSQ_INS5_IJNSA_ILi8EEESH_EEENS5_IJSH_SB_EEEEEEEvNS4_8identityENS4_13SM90_TMA_LOADES19_vS1A_EENS_8epilogue10collective6detail29Sm90TmaWarpSpecializedAdapterINS1E_15DefaultEpilogueIaSJ_SJ_NS1D_6thread17LinearCombinationIaLi1EiiLNS1I_9ScaleType4KindE0ELNS_15FloatRoundStyleE2EaEENS1_15EpilogueDefaultEEEEEvvEEEEvNT_6ParamsE,"ax",@progbits
	.align	128
.text._ZN7cutlass13device_kernelINS_4gemm6kernel13GemmUniversalIN4cute5tupleIJiiiiEEENS1_10collective13CollectiveMmaINS1_34MainloopSm90TmaGmmaWarpSpecializedILi14ENS5_IJNS4_1CILi1EEENSA_ILi4EEESB_EEENS1_35KernelTmaWarpSpecializedCooperativeEEENS5_IJNSA_ILi128EEESG_NSA_ILi64EEEEEEaNS5_IJlSB_lEEEaSJ_NS4_8TiledMMAINS4_8MMA_AtomIJNS4_4SM904GMMA27MMA_64x128x32_S32S8S8_SS_TNEEEENS4_6LayoutINS5_IJNSA_ILi2EEESB_SB_EEENS5_IJSB_NSA_ILi0EEEST_EEEEENS5_IJNS4_10UnderscoreESW_SW_EEEEENS4_23SM90_TMA_LOAD_MULTICASTENS4_14ComposedLayoutINS4_7SwizzleILi2ELi4ELi3EEENS4_18smem_ptr_flag_bitsILi8EEENSQ_INS5_IJNSA_ILi8EEESH_EEENS5_IJSH_SB_EEEEEEEvNS4_8identityENS4_13SM90_TMA_LOADES19_vS1A_EENS_8epilogue10collective6detail29Sm90TmaWarpSpecializedAdapterINS1E_15DefaultEpilogueIaSJ_SJ_NS1D_6thread17LinearCombinationIaLi1EiiLNS1I_9ScaleType4KindE0ELNS_15FloatRoundStyleE2EaEENS1_15EpilogueDefaultEEEEEvvEEEEvNT_6ParamsE:
        .type           _ZN7cutlass13device_kernelINS_4gemm6kernel13GemmUniversalIN4cute5tupleIJiiiiEEENS1_10collective13CollectiveMmaINS1_34MainloopSm90TmaGmmaWarpSpecializedILi14ENS5_IJNS4_1CILi1EEENSA_ILi4EEESB_EEENS1_35KernelTmaWarpSpecializedCooperativeEEENS5_IJNSA_ILi128EEESG_NSA_ILi64EEEEEEaNS5_IJlSB_lEEEaSJ_NS4_8TiledMMAINS4_8MMA_AtomIJNS4_4SM904GMMA27MMA_64x128x32_S32S8S8_SS_TNEEEENS4_6LayoutINS5_IJNSA_ILi2EEESB_SB_EEENS5_IJSB_NSA_ILi0EEEST_EEEEENS5_IJNS4_10UnderscoreESW_SW_EEEEENS4_23SM90_TMA_LOAD_MULTICASTENS4_14ComposedLayoutINS4_7SwizzleILi2ELi4ELi3EEENS4_18smem_ptr_flag_bitsILi8EEENSQ_INS5_IJNSA_ILi8EEESH_EEENS5_IJSH_SB_EEEEEEEvNS4_8identityENS4_13SM90_TMA_LOADES19_vS1A_EENS_8epilogue10collective6detail29Sm90TmaWarpSpecializedAdapterINS1E_15DefaultEpilogueIaSJ_SJ_NS1D_6thread17LinearCombinationIaLi1EiiLNS1I_9ScaleType4KindE0ELNS_15FloatRoundStyleE2EaEENS1_15EpilogueDefaultEEEEEvvEEEEvNT_6ParamsE,@function
        .size           _ZN7cutlass13device_kernelINS_4gemm6kernel13GemmUniversalIN4cute5tupleIJiiiiEEENS1_10collective13CollectiveMmaINS1_34MainloopSm90TmaGmmaWarpSpecializedILi14ENS5_IJNS4_1CILi1EEENSA_ILi4EEESB_EEENS1_35KernelTmaWarpSpecializedCooperativeEEENS5_IJNSA_ILi128EEESG_NSA_ILi64EEEEEEaNS5_IJlSB_lEEEaSJ_NS4_8TiledMMAINS4_8MMA_AtomIJNS4_4SM904GMMA27MMA_64x128x32_S32S8S8_SS_TNEEEENS4_6LayoutINS5_IJNSA_ILi2EEESB_SB_EEENS5_IJSB_NSA_ILi0EEEST_EEEEENS5_IJNS4_10UnderscoreESW_SW_EEEEENS4_23SM90_TMA_LOAD_MULTICASTENS4_14ComposedLayoutINS4_7SwizzleILi2ELi4ELi3EEENS4_18smem_ptr_flag_bitsILi8EEENSQ_INS5_IJNSA_ILi8EEESH_EEENS5_IJSH_SB_EEEEEEEvNS4_8identityENS4_13SM90_TMA_LOADES19_vS1A_EENS_8epilogue10collective6detail29Sm90TmaWarpSpecializedAdapterINS1E_15DefaultEpilogueIaSJ_SJ_NS1D_6thread17LinearCombinationIaLi1EiiLNS1I_9ScaleType4KindE0ELNS_15FloatRoundStyleE2EaEENS1_15EpilogueDefaultEEEEEvvEEEEvNT_6ParamsE,(.L_x_224 - _ZN7cutlass13device_kernelINS_4gemm6kernel13GemmUniversalIN4cute5tupleIJiiiiEEENS1_10collective13CollectiveMmaINS1_34MainloopSm90TmaGmmaWarpSpecializedILi14ENS5_IJNS4_1CILi1EEENSA_ILi4EEESB_EEENS1_35KernelTmaWarpSpecializedCooperativeEEENS5_IJNSA_ILi128EEESG_NSA_ILi64EEEEEEaNS5_IJlSB_lEEEaSJ_NS4_8TiledMMAINS4_8MMA_AtomIJNS4_4SM904GMMA27MMA_64x128x32_S32S8S8_SS_TNEEEENS4_6LayoutINS5_IJNSA_ILi2EEESB_SB_EEENS5_IJSB_NSA_ILi0EEEST_EEEEENS5_IJNS4_10UnderscoreESW_SW_EEEEENS4_23SM90_TMA_LOAD_MULTICASTENS4_14ComposedLayoutINS4_7SwizzleILi2ELi4ELi3EEENS4_18smem_ptr_flag_bitsILi8EEENSQ_INS5_IJNSA_ILi8EEESH_EEENS5_IJSH_SB_EEEEEEEvNS4_8identityENS4_13SM90_TMA_LOADES19_vS1A_EENS_8epilogue10collective6detail29Sm90TmaWarpSpecializedAdapterINS1E_15DefaultEpilogueIaSJ_SJ_NS1D_6thread17LinearCombinationIaLi1EiiLNS1I_9ScaleType4KindE0ELNS_15FloatRoundStyleE2EaEENS1_15EpilogueDefaultEEEEEvvEEEEvNT_6ParamsE)
        .other          _ZN7cutlass13device_kernelINS_4gemm6kernel13GemmUniversalIN4cute5tupleIJiiiiEEENS1_10collective13CollectiveMmaINS1_34MainloopSm90TmaGmmaWarpSpecializedILi14ENS5_IJNS4_1CILi1EEENSA_ILi4EEESB_EEENS1_35KernelTmaWarpSpecializedCooperativeEEENS5_IJNSA_ILi128EEESG_NSA_ILi64EEEEEEaNS5_IJlSB_lEEEaSJ_NS4_8TiledMMAINS4_8MMA_AtomIJNS4_4SM904GMMA27MMA_64x128x32_S32S8S8_SS_TNEEEENS4_6LayoutINS5_IJNSA_ILi2EEESB_SB_EEENS5_IJSB_NSA_ILi0EEEST_EEEEENS5_IJNS4_10UnderscoreESW_SW_EEEEENS4_23SM90_TMA_LOAD_MULTICASTENS4_14ComposedLayoutINS4_7SwizzleILi2ELi4ELi3EEENS4_18smem_ptr_flag_bitsILi8EEENSQ_INS5_IJNSA_ILi8EEESH_EEENS5_IJSH_SB_EEEEEEEvNS4_8identityENS4_13SM90_TMA_LOADES19_vS1A_EENS_8epilogue10collective6detail29Sm90TmaWarpSpecializedAdapterINS1E_15DefaultEpilogueIaSJ_SJ_NS1D_6thread17LinearCombinationIaLi1EiiLNS1I_9ScaleType4KindE0ELNS_15FloatRoundStyleE2EaEENS1_15EpilogueDefaultEEEEEvvEEEEvNT_6ParamsE,@"STO_CUDA_ENTRY STV_DEFAULT"
_ZN7cutlass13device_kernelINS_4gemm6kernel13GemmUniversalIN4cute5tupleIJiiiiEEENS1_10collective13CollectiveMmaINS1_34MainloopSm90TmaGmmaWarpSpecializedILi14ENS5_IJNS4_1CILi1EEENSA_ILi4EEESB_EEENS1_35KernelTmaWarpSpecializedCooperativeEEENS5_IJNSA_ILi128EEESG_NSA_ILi64EEEEEEaNS5_IJlSB_lEEEaSJ_NS4_8TiledMMAINS4_8MMA_AtomIJNS4_4SM904GMMA27MMA_64x128x32_S32S8S8_SS_TNEEEENS4_6LayoutINS5_IJNSA_ILi2EEESB_SB_EEENS5_IJSB_NSA_ILi0EEEST_EEEEENS5_IJNS4_10UnderscoreESW_SW_EEEEENS4_23SM90_TMA_LOAD_MULTICASTENS4_14ComposedLayoutINS4_7SwizzleILi2ELi4ELi3EEENS4_18smem_ptr_flag_bitsILi8EEENSQ_INS5_IJNSA_ILi8EEESH_EEENS5_IJSH_SB_EEEEEEEvNS4_8identityENS4_13SM90_TMA_LOADES19_vS1A_EENS_8epilogue10collective6detail29Sm90TmaWarpSpecializedAdapterINS1E_15DefaultEpilogueIaSJ_SJ_NS1D_6thread17LinearCombinationIaLi1EiiLNS1I_9ScaleType4KindE0ELNS_15FloatRoundStyleE2EaEENS1_15EpilogueDefaultEEEEEvvEEEEvNT_6ParamsE:
[----:B------:R-:W0:Y:S01]  /*0000*/  LDC R1, c[0x0][0x28] ;  /* 0x00000a00ff017b82 */ /* 0x000e220000000800 */
[----:B------:R-:W1:Y:S01]  /*0010*/  S2R R18, SR_TID.X ;  /* 0x0000000000127919 */ /* 0x000e620000002100 */
[----:B------:R-:W-:Y:S01]  /*0020*/  ELECT P0, URZ, PT ;  /* 0x00000000003f782f */ /* 0x000fe20003800000 */
[----:B------:R-:W-:Y:S01]  /*0030*/  BSSY B0, `(.L_x_0) ;  /* 0x000000f000007945 */ /* 0x000fe20003800000 */
[--C-:B-1----:R-:W-:Y:S02]  /*0040*/  SHF.R.U32.HI R0, RZ, 0x5, R18.reuse ;  /* 0x00000005ff007819 */ /* 0x102fe40000011612 */
[----:B------:R-:W-:-:S03]  /*0050*/  SHF.R.U32.HI R3, RZ, 0x7, R18 ;  /* 0x00000007ff037819 */ /* 0x000fc60000011612 */
[----:B------:R-:W1:Y:S04]  /*0060*/  SHFL.IDX PT, R2, R0, RZ, 0x1f ;  /* 0x00001fff00027589 */ /* 0x000e6800000e0000 */
[----:B------:R2:W3:Y:S01]  /*0070*/  SHFL.IDX PT, R5, R3, RZ, 0x1f ;  /* 0x00001fff03057589 */ /* 0x0004e200000e0000 */
[----:B-1----:R-:W-:-:S13]  /*0080*/  ISETP.NE.OR P0, PT, R2, RZ, !P0 ;  /* 0x000000ff0200720c */ /* 0x002fda0004705670 */
[----:B0-23--:R-:W-:Y:S05]  /*0090*/  @P0 BRA `(.L_x_1) ;  /* 0x0000000000200947 */ /* 0x00dfea0003800000 */
[----:B------:R-:W-:Y:S02]  /*00a0*/  ULDC.64 UR4, c[0x0][0x198] ;  /* 0x0000660000047ab9 */ /* 0x000fe40000000a00 */
[----:B------:R-:W-:Y:S02]  /*00b0*/  UIADD3 UR6, UP0, UR4, 0xf0, URZ ;  /* 0x000000f004067890 */ /* 0x000fe4000ff1e03f */
[----:B------:R-:W-:Y:S02]  /*00c0*/  UIADD3 UR4, UP1, UR4, 0x1f0, URZ ;  /* 0x000001f004047890 */ /* 0x000fe4000ff3e03f */
[----:B------:R-:W-:Y:S02]  /*00d0*/  UIADD3.X UR7, URZ, UR5, URZ, UP0, !UPT ;  /* 0x000000053f077290 */ /* 0x000fe400087fe43f */
[----:B------:R-:W-:-:S07]  /*00e0*/  UIADD3.X UR5, URZ, UR5, URZ, UP1, !UPT ;  /* 0x000000053f057290 */ /* 0x000fce0008ffe43f */
[----:B------:R0:W-:Y:S02]  /*00f0*/  UTMACCTL.PF [UR6] ;  /* 0x00000000060079b9 */ /* 0x0001e40008040000 */
[----:B------:R0:W-:Y:S02]  /*0100*/  UTMACCTL.PF [UR4] ;  /* 0x00000000040079b9 */ /* 0x0001e40008040000 */
[----:B0-----:R-:W-:Y:S01]  /*0110*/  NOP ;  /* 0x0000000000007918 */ /* 0x001fe20000000000 */
.L_x_1:
[----:B------:R-:W-:Y:S05]  /*0120*/  BSYNC B0 ;  /* 0x0000000000007941 */ /* 0x000fea0003800000 */
.L_x_0:
[----:B------:R-:W0:Y:S02]  /*0130*/  SHFL.IDX PT, R3, R0, RZ, 0x1f ;  /* 0x00001fff00037589 */ /* 0x000e2400000e0000 */
[----:B0-----:R-:W-:-:S13]  /*0140*/  ISETP.NE.AND P0, PT, R3, RZ, PT ;  /* 0x000000ff0300720c */ /* 0x001fda0003f05270 */
[----:B------:R-:W-:Y:S05]  /*0150*/  @P0 BRA `(.L_x_2) ;  /* 0x0000000000b40947 */ /* 0x000fea0003800000 */
[----:B------:R-:W-:Y:S01]  /*0160*/  ELECT P0, URZ, PT ;  /* 0x00000000003f782f */ /* 0x000fe20003800000 */
[----:B------:R-:W-:-:S12]  /*0170*/  BSSY B0, `(.L_x_2) ;  /* 0x000002b000007945 */ /* 0x000fd80003800000 */
[----:B------:R-:W-:Y:S05]  /*0180*/  @!P0 BRA `(.L_x_3) ;  /* 0x0000000000a48947 */ /* 0x000fea0003800000 */
[----:B------:R-:W0:Y:S01]  /*0190*/  S2UR UR8, SR_CgaCtaId ;  /* 0x00000000000879c3 */ /* 0x000e220000008800 */
[----:B------:R-:W-:Y:S01]  /*01a0*/  UMOV UR4, 0x400 ;  /* 0x0000040000047882 */ /* 0x000fe20000000000 */
[----:B------:R-:W-:Y:S01]  /*01b0*/  UMOV UR5, 0x1 ;  /* 0x0000000100057882 */ /* 0x000fe20000000000 */
[----:B------:R-:W-:Y:S02]  /*01c0*/  UMOV UR6, 0x8 ;  /* 0x0000000800067882 */ /* 0x000fe40000000000 */
[----:B------:R-:W-:-:S04]  /*01d0*/  UIADD3 UR6, -UR6, 0x100000, URZ ;  /* 0x0010000006067890 */ /* 0x000fc8000fffe13f */
[----:B------:R-:W-:Y:S02]  /*01e0*/  USHF.L.U32 UR7, UR6, 0xb, URZ ;  /* 0x0000000b06077899 */ /* 0x000fe4000800063f */
[----:B------:R-:W-:Y:S02]  /*01f0*/  USHF.L.U32 UR6, UR6, 0x1, URZ ;  /* 0x0000000106067899 */ /* 0x000fe4000800063f */
[----:B0-----:R-:W-:Y:S02]  /*0200*/  ULEA UR8, UR8, UR4, 0x18 ;  /* 0x0000000408087291 */ /* 0x001fe4000f8ec03f */
[----:B------:R-:W-:-:S04]  /*0210*/  UIADD3 UR4, -UR5, 0x100000, URZ ;  /* 0x0010000005047890 */ /* 0x000fc8000fffe13f */
[----:B------:R-:W-:Y:S02]  /*0220*/  USHF.L.U32 UR5, UR4, 0xb, URZ ;  /* 0x0000000b04057899 */ /* 0x000fe4000800063f */
[----:B------:R-:W-:Y:S01]  /*0230*/  USHF.L.U32 UR4, UR4, 0x1, URZ ;  /* 0x0000000104047899 */ /* 0x000fe2000800063f */
[----:B------:R-:W0:Y:S11]  /*0240*/  FENCE.VIEW.ASYNC.S ;  /* 0x00000000000073c6 */ /* 0x000e360000000000 */
[----:B0-----:R0:W1:Y:S01]  /*0250*/  SYNCS.EXCH.64 URZ, [UR8], UR4 ;  /* 0x00000004083f75b2 */ /* 0x0010620008000100 */
[----:B------:R0:W2:Y:S01]  /*0260*/  SYNCS.EXCH.64 URZ, [UR8+0x70], UR6 ;  /* 0x00007006083f75b2 */ /* 0x0000a20008000100 */
[----:B------:R0:W3:Y:S01]  /*0270*/  SYNCS.EXCH.64 URZ, [UR8+0x8], UR4 ;  /* 0x00000804083f75b2 */ /* 0x0000e20008000100 */
[----:B------:R0:W4:Y:S01]  /*0280*/  SYNCS.EXCH.64 URZ, [UR8+0x78], UR6 ;  /* 0x00007806083f75b2 */ /* 0x0001220008000100 */
[----:B------:R0:W0:Y:S01]  /*0290*/  SYNCS.EXCH.64 URZ, [UR8+0x10], UR4 ;  /* 0x00001004083f75b2 */ /* 0x0000220008000100 */
        /* <DEDUP_REMOVED lines=23> */
[----:B-1234-:R-:W-:Y:S01]  /*0410*/  NOP ;  /* 0x0000000000007918 */ /* 0x01efe20000000000 */
.L_x_3:
[----:B0-----:R-:W-:Y:S05]  /*0420*/  BSYNC B0 ;  /* 0x0000000000007941 */ /* 0x001fea0003800000 */
.L_x_2:
[----:B------:R-:W-:Y:S01]  /*0430*/  SHF.R.S32.HI R7, RZ, 0x1f, R18 ;  /* 0x0000001fff077819 */ /* 0x000fe20000011412 */
[----:B------:R-:W0:Y:S01]  /*0440*/  SHFL.IDX PT, R0, R0, RZ, 0x1f ;  /* 0x00001fff00007589 */ /* 0x000e2200000e0000 */
[----:B------:R-:W1:Y:S01]  /*0450*/  S2UR UR8, SR_CTAID.X ;  /* 0x00000000000879c3 */ /* 0x000e620000002500 */
[----:B------:R-:W-:Y:S02]  /*0460*/  ELECT P0, URZ, PT ;  /* 0x00000000003f782f */ /* 0x000fe40003800000 */
[----:B------:R-:W-:Y:S01]  /*0470*/  LEA.HI R7, R7, R18, RZ, 0x7 ;  /* 0x0000001207077211 */ /* 0x000fe200078f38ff */
[----:B------:R-:W2:Y:S01]  /*0480*/  S2R R4, SR_CTAID.Y ;  /* 0x0000000000047919 */ /* 0x000ea20000002600 */
[----:B------:R-:W-:Y:S01]  /*0490*/  ULDC UR4, c[0x0][0x154] ;  /* 0x0000550000047ab9 */ /* 0x000fe20000000800 */
[----:B------:R-:W-:Y:S01]  /*04a0*/  NOP ;  /* 0x0000000000007918 */ /* 0x000fe20000000000 */
[----:B------:R-:W-:Y:S01]  /*04b0*/  LOP3.LUT R7, R7, 0xffffff80, RZ, 0xc0, !PT ;  /* 0xffffff8007077812 */ /* 0x000fe200078ec0ff */
[----:B------:R-:W-:Y:S01]  /*04c0*/  NOP ;  /* 0x0000000000007918 */ /* 0x000fe20000000000 */
[----:B------:R-:W3:Y:S03]  /*04d0*/  LDC R12, c[0x0][0x140] ;  /* 0x00005000ff0c7b82 */ /* 0x000ee60000000800 */
[----:B------:R-:W-:-:S05]  /*04e0*/  IMAD.IADD R7, R18, 0x1, -R7 ;  /* 0x0000000112077824 */ /* 0x000fca00078e0a07 */
[----:B------:R-:W-:Y:S02]  /*04f0*/  SHF.R.S32.HI R6, RZ, 0x1f, R7 ;  /* 0x0000001fff067819 */ /* 0x000fe40000011407 */
[----:B------:R-:W-:Y:S02]  /*0500*/  LOP3.LUT P2, RZ, R7, 0x7, RZ, 0xc0, !PT ;  /* 0x0000000707ff7812 */ /* 0x000fe4000784c0ff */
[----:B------:R-:W-:Y:S02]  /*0510*/  LEA.HI R6, R6, R7, RZ, 0x3 ;  /* 0x0000000706067211 */ /* 0x000fe400078f18ff */
[----:B0-----:R-:W-:Y:S02]  /*0520*/  ISETP.NE.OR P0, PT, R0, RZ, !P0 ;  /* 0x000000ff0000720c */ /* 0x001fe40004705670 */
[--C-:B------:R-:W-:Y:S02]  /*0530*/  SHF.R.S32.HI R0, RZ, 0x3, R6.reuse ;  /* 0x00000003ff007819 */ /* 0x100fe40000011406 */
[----:B------:R-:W-:-:S02]  /*0540*/  SHF.R.S32.HI R9, RZ, 0x1f, R6 ;  /* 0x0000001fff097819 */ /* 0x000fc40000011406 */
[----:B------:R-:W-:Y:S02]  /*0550*/  SHF.R.S32.HI R6, RZ, 0x1f, R3 ;  /* 0x0000001fff067819 */ /* 0x000fe40000011403 */
[----:B------:R-:W-:Y:S02]  /*0560*/  LEA.HI R9, R9, R0, RZ, 0x2 ;  /* 0x0000000009097211 */ /* 0x000fe400078f10ff */
[----:B------:R-:W-:Y:S02]  /*0570*/  LEA.HI R6, R6, R3, RZ, 0x2 ;  /* 0x0000000306067211 */ /* 0x000fe400078f10ff */
[----:B--2---:R-:W-:Y:S01]  /*0580*/  I2FP.F32.U32 R8, R4 ;  /* 0x0000000400087245 */ /* 0x004fe20000201000 */
[----:B------:R-:W-:Y:S01]  /*0590*/  VOTEU.ALL UP0, P0 ;  /* 0x00000000003f7886 */ /* 0x000fe20000000000 */
[----:B------:R-:W-:Y:S01]  /*05a0*/  LOP3.LUT R6, R6, 0x3ffffffc, RZ, 0xc0, !PT ;  /* 0x3ffffffc06067812 */ /* 0x000fe200078ec0ff */
[----:B------:R-:W-:Y:S01]  /*05b0*/  VOTEU.ALL UP1, P0 ;  /* 0x00000000003f7886 */ /* 0x000fe20000020000 */
[----:B------:R-:W-:Y:S01]  /*05c0*/  LOP3.LUT R9, R9, 0xfffffffc, RZ, 0xc0, !PT ;  /* 0xfffffffc09097812 */ /* 0x000fe200078ec0ff */
[----:B------:R-:W-:Y:S01]  /*05d0*/  FMUL R10, R8, UR4 ;  /* 0x00000004080a7c20 */ /* 0x000fe20008400000 */
[----:B------:R-:W0:Y:S01]  /*05e0*/  @!UP0 S2UR UR7, SR_CgaCtaId ;  /* 0x00000000000789c3 */ /* 0x000e220000008800 */
[----:B------:R-:W-:Y:S01]  /*05f0*/  IMAD.IADD R11, R3, 0x1, -R6 ;  /* 0x00000001030b7824 */ /* 0x000fe200078e0a06 */
[----:B-1----:R-:W-:Y:S01]  /*0600*/  I2FP.F32.U32 R6, UR8 ;  /* 0x0000000800067c45 */ /* 0x002fe20008201000 */
[----:B------:R-:W-:Y:S01]  /*0610*/  IMAD.IADD R0, R0, 0x1, -R9 ;  /* 0x0000000100007824 */ /* 0x000fe200078e0a09 */
[----:B------:R-:W-:Y:S01]  /*0620*/  ULDC UR4, c[0x0][0x150] ;  /* 0x0000540000047ab9 */ /* 0x000fe20000000800 */
[----:B------:R-:W1:Y:S01]  /*0630*/  F2I.U32.TRUNC.NTZ R10, R10 ;  /* 0x0000000a000a7305 */ /* 0x000e62000020f000 */
[----:B------:R-:W-:Y:S01]  /*0640*/  SHF.R.S32.HI R3, RZ, 0x1f, R2 ;  /* 0x0000001fff037819 */ /* 0x000fe20000011402 */
[----:B------:R-:W-:Y:S01]  /*0650*/  FMUL R6, R6, UR4 ;  /* 0x0000000406067c20 */ /* 0x000fe20008400000 */
[----:B------:R-:W2:Y:S01]  /*0660*/  LDC R9, c[0x0][0x148] ;  /* 0x00005200ff097b82 */ /* 0x000ea20000000800 */
[----:B------:R-:W-:Y:S01]  /*0670*/  IMAD R11, R11, 0x4, R0 ;  /* 0x000000040b0b7824 */ /* 0x000fe200078e0200 */
[----:B------:R-:W-:Y:S01]  /*0680*/  LEA.HI R3, R3, R2, RZ, 0x2 ;  /* 0x0000000203037211 */ /* 0x000fe200078f10ff */
[----:B------:R-:W-:Y:S01]  /*0690*/  UMOV UR4, 0x20 ;  /* 0x0000002000047882 */ /* 0x000fe20000000000 */
[----:B------:R-:W-:Y:S01]  /*06a0*/  @!UP0 UMOV UR6, 0x400 ;  /* 0x0000040000068882 */ /* 0x000fe20000000000 */
[----:B------:R-:W4:Y:S01]  /*06b0*/  F2I.U32.TRUNC.NTZ R6, R6 ;  /* 0x0000000600067305 */ /* 0x000f22000020f000 */
[----:B------:R-:W-:Y:S01]  /*06c0*/  LOP3.LUT R3, R3, 0xfffffffc, RZ, 0xc0, !PT ;  /* 0xfffffffc03037812 */ /* 0x000fe200078ec0ff */
[----:B------:R-:W-:Y:S01]  /*06d0*/  IMAD.SHL.U32 R22, R11, 0x4, RZ ;  /* 0x000000040b167824 */ /* 0x000fe200078e00ff */
[----:B------:R-:W5:Y:S01]  /*06e0*/  LDC R8, c[0x0][0x144] ;  /* 0x00005100ff087b82 */ /* 0x000f620000000800 */
[----:B------:R-:W-:-:S04]  /*06f0*/  @!UP0 UIADD3 UR4, -UR4, 0x100000, URZ ;  /* 0x0010000004048890 */ /* 0x000fc8000fffe13f */
[----:B------:R-:W-:Y:S02]  /*0700*/  @!UP0 USHF.L.U32 UR5, UR4, 0xb, URZ ;  /* 0x0000000b04058899 */ /* 0x000fe4000800063f */
[----:B------:R-:W-:Y:S01]  /*0710*/  @!UP0 USHF.L.U32 UR4, UR4, 0x1, URZ ;  /* 0x0000000104048899 */ /* 0x000fe2000800063f */
[----:B---3--:R-:W-:Y:S01]  /*0720*/  ISETP.EQ.U32.AND P3, PT, R12, 0x1, PT ;  /* 0x000000010c00780c */ /* 0x008fe20003f62070 */
[----:B------:R-:W-:Y:S01]  /*0730*/  IMAD.IADD R0, R2, 0x1, -R3 ;  /* 0x0000000102007824 */ /* 0x000fe200078e0a03 */
[----:B------:R-:W-:Y:S01]  /*0740*/  LOP3.LUT R22, R11, 0xc, R22, 0x78, !PT ;  /* 0x0000000c0b167812 */ /* 0x000fe200078e7816 */
[----:B-1----:R-:W-:Y:S01]  /*0750*/  IMAD.MOV R14, RZ, RZ, -R10 ;  /* 0x000000ffff0e7224 */ /* 0x002fe200078e0a0a */
[----:B0-----:R-:W-:Y:S02]  /*0760*/  @!UP0 ULEA UR6, UR7, UR6, 0x18 ;  /* 0x0000000607068291 */ /* 0x001fe4000f8ec03f */
[----:B------:R-:W-:Y:S01]  /*0770*/  ISETP.NE.AND P1, PT, R0, 0x3, PT ;  /* 0x000000030000780c */ /* 0x000fe20003f25270 */
[----:B------:R-:W-:Y:S01]  /*0780*/  VOTEU.ALL UP0, P0 ;  /* 0x00000000003f7886 */ /* 0x000fe20000000000 */
[----:B------:R-:W-:Y:S01]  /*0790*/  ISETP.LT.U32.AND P0, PT, R22, 0x4, !P2 ;  /* 0x000000041600780c */ /* 0x000fe20005701070 */
[----:B----4-:R-:W-:Y:S01]  /*07a0*/  IMAD.MOV R3, RZ, RZ, -R6 ;  /* 0x000000ffff037224 */ /* 0x010fe200078e0a06 */
[----:B------:R-:W-:-:S02]  /*07b0*/  ISETP.EQ.OR P1, PT, R0, RZ, !P1 ;  /* 0x000000ff0000720c */ /* 0x000fc40004f22670 */
[----:B------:R-:W-:Y:S01]  /*07c0*/  ISETP.NE.AND P2, PT, R5, RZ, PT ;  /* 0x000000ff0500720c */ /* 0x000fe20003f45270 */
[----:B--2---:R-:W-:Y:S01]  /*07d0*/  IMAD R7, R9, R14, R4 ;  /* 0x0000000e09077224 */ /* 0x004fe200078e0204 */
[----:B------:R-:W-:Y:S01]  /*07e0*/  ISETP.EQ.AND P1, PT, R5, RZ, P1 ;  /* 0x000000ff0500720c */ /* 0x000fe20000f22270 */
[----:B------:R-:W0:Y:S02]  /*07f0*/  FENCE.VIEW.ASYNC.S ;  /* 0x00000000000073c6 */ /* 0x000e240000000000 */
[----:B0-----:R0:W1:Y:S01]  /*0800*/  @!UP0 SYNCS.EXCH.64 URZ, [UR6+0xf0], UR4 ;  /* 0x0000f004063f85b2 */ /* 0x0010620008000100 */
[----:B------:R-:W-:Y:S02]  /*0810*/  ISETP.NE.AND P4, PT, R7, R22, PT ;  /* 0x000000160700720c */ /* 0x000fe40003f85270 */
[----:B------:R-:W-:Y:S01]  /*0820*/  SEL R19, RZ, 0x1, !P1 ;  /* 0x00000001ff137807 */ /* 0x000fe20004800000 */
[----:B-----5:R-:W-:Y:S02]  /*0830*/  IMAD R3, R8, R3, UR8 ;  /* 0x0000000808037e24 */ /* 0x020fe4000f8e0203 */
[----:B------:R-:W-:-:S03]  /*0840*/  VIADD R8, R5, 0xffffffff ;  /* 0xffffffff05087836 */ /* 0x000fc60000000000 */
[----:B------:R-:W-:Y:S02]  /*0850*/  ISETP.EQ.OR P4, PT, R3, RZ, !P4 ;  /* 0x000000ff0300720c */ /* 0x000fe40006782670 */
[----:B------:R-:W-:Y:S02]  /*0860*/  ISETP.GE.U32.AND P5, PT, R8, 0x2, PT ;  /* 0x000000020800780c */ /* 0x000fe40003fa6070 */
[----:B------:R-:W-:Y:S02]  /*0870*/  PLOP3.LUT P0, PT, P0, P4, PT, 0x80, 0x0 ;  /* 0x000000000000781c */ /* 0x000fe40000709070 */
[----:B------:R-:W-:Y:S01]  /*0880*/  SEL R19, R19, 0x2, P5 ;  /* 0x0000000213137807 */ /* 0x000fe20002800000 */
[----:B------:R0:W2:Y:S01]  /*0890*/  @!UP1 SYNCS.EXCH.64 URZ, [UR6+0xf8], UR4 ;  /* 0x0000f804063f95b2 */ /* 0x0000a20008000100 */
[----:B------:R-:W-:Y:S01]  /*08a0*/  P2R R91, PR, RZ, 0x1 ;  /* 0x00000001ff5b7803 */ /* 0x000fe20000000000 */
[----:B------:R-:W-:Y:S01]  /*08b0*/  NOP ;  /* 0x0000000000007918 */ /* 0x000fe20000000000 */
[----:B------:R-:W-:Y:S07]  /*08c0*/  @!P3 BRA `(.L_x_4) ;  /* 0x000000000008b947 */ /* 0x000fee0003800000 */
[----:B-12---:R-:W-:Y:S01]  /*08d0*/  UCGABAR_ARV ;  /* 0x00000000000079c7 */ /* 0x006fe20008000000 */
[----:B------:R-:W-:Y:S05]  /*08e0*/  BRA `(.L_x_5) ;  /* 0x0000000000047947 */ /* 0x000fea0003800000 */
.L_x_4:
[----:B-12---:R-:W-:Y:S01]  /*08f0*/  NOP ;  /* 0x0000000000007918 */ /* 0x006fe20000000000 */
.L_x_5:
[----:B------:R-:W1:Y:S01]  /*0900*/  LDC R2, c[0x0][0x65c] ;  /* 0x00019700ff027b82 */ /* 0x000e620000000800 */
[----:B------:R-:W-:Y:S02]  /*0910*/  IMAD.U32 R6, RZ, RZ, UR8 ;  /* 0x00000008ff067e24 */ /* 0x000fe4000f8e00ff */
[----:B------:R-:W-:Y:S01]  /*0920*/  IMAD.MOV.U32 R7, RZ, RZ, RZ ;  /* 0x000000ffff077224 */ /* 0x000fe200078e00ff */
[----:B-1----:R-:W-:-:S04]  /*0930*/  ISETP.NE.AND P1, PT, R2, 0x1, PT ;  /* 0x000000010200780c */ /* 0x002fc80003f25270 */
[----:B------:R-:W-:-:S09]  /*0940*/  P2R R5, PR, RZ, 0x2 ;  /* 0x00000002ff057803 */ /* 0x000fd20000000000 */
[----:B------:R-:W1:Y:S01]  /*0950*/  @P1 LDC R17, c[0x0][0x10] ;  /* 0x00000400ff111b82 */ /* 0x000e620000000800 */
[----:B------:R-:W-:Y:S02]  /*0960*/  @P1 IMAD.MOV.U32 R5, RZ, RZ, RZ ;  /* 0x000000ffff051224 */ /* 0x000fe400078e00ff */
[----:B------:R-:W-:-:S05]  /*0970*/  @P1 IMAD.MOV.U32 R13, RZ, RZ, RZ ;  /* 0x000000ffff0d1224 */ /* 0x000fca00078e00ff */
[----:B------:R-:W2:Y:S01]  /*0980*/  @!P1 LDC R11, c[0x0][0xc] ;  /* 0x00000300ff0b9b82 */ /* 0x000ea20000000800 */
[----:B-1----:R-:W-:-:S04]  /*0990*/  @P1 IMAD.WIDE.U32 R16, R17, UR8, R4 ;  /* 0x0000000811101c25 */ /* 0x002fc8000f8e0004 */
[----:B------:R-:W-:Y:S02]  /*09a0*/  @P1 IMAD.IADD R17, R17, 0x1, R13 ;  /* 0x0000000111111824 */ /* 0x000fe400078e020d */
[----:B--2---:R-:W-:-:S04]  /*09b0*/  @!P1 IMAD.WIDE.U32 R6, R4, R11, R6 ;  /* 0x0000000b04069225 */ /* 0x004fc800078e0006 */
[----:B------:R-:W-:Y:S02]  /*09c0*/  @!P1 IMAD.MOV.U32 R16, RZ, RZ, R6 ;  /* 0x000000ffff109224 */ /* 0x000fe400078e0006 */
[----:B------:R-:W-:Y:S01]  /*09d0*/  @!P1 IMAD.MOV.U32 R17, RZ, RZ, R7 ;  /* 0x000000ffff119224 */ /* 0x000fe200078e0007 */
[----:B------:R-:W-:Y:S06]  /*09e0*/  @!P3 BRA `(.L_x_6) ;  /* 0x00000000000cb947 */ /* 0x000fec0003800000 */
[----:B------:R-:W-:Y:S01]  /*09f0*/  UCGABAR_WAIT ;  /* 0x0000000000007dc7 */ /* 0x000fe20008000000 */
[----:B------:R-:W-:Y:S01]  /*0a00*/  CCTL.IVALL ;  /* 0x00000000ff00798f */ /* 0x000fe20002000000 */
[----:B------:R-:W-:Y:S05]  /*0a10*/  BRA `(.L_x_7) ;  /* 0x0000000000047947 */ /* 0x000fea0003800000 */
.L_x_6:
[----:B------:R-:W-:Y:S06]  /*0a20*/  BAR.SYNC.DEFER_BLOCKING 0x0 ;  /* 0x0000000000007b1d */ /* 0x000fec0000010000 */
.L_x_7:
[----:B------:R-:W-:Y:S05]  /*0a30*/  @!P2 BRA `(.L_x_8) ;  /* 0x0000004c00a0a947 */ /* 0x000fea0003800000 */
[----:B------:R-:W-:-:S13]  /*0a40*/  ISETP.GT.U32.AND P0, PT, R8, 0x1, PT ;  /* 0x000000010800780c */ /* 0x000fda0003f04070 */
[----:B0-----:R-:W-:Y:S05]  /*0a50*/  @P0 EXIT ;  /* 0x000000000000094d */ /* 0x001fea0003800000 */
[----:B------:R-:W-:Y:S01]  /*0a60*/  ULDC.64 UR4, c[0x0][0x650] ;  /* 0x0001940000047ab9 */ /* 0x000fe20000000a00 */
[----:B------:R-:W-:Y:S01]  /*0a70*/  PRMT R0, RZ, 0x7610, R0 ;  /* 0x00007610ff007816 */ /* 0x000fe20000000000 */
[----:B------:R-:W-:Y:S01]  /*0a80*/  IMAD.MOV.U32 R92, RZ, RZ, -0x1 ;  /* 0xffffffffff5c7424 */ /* 0x000fe200078e00ff */
[----:B------:R-:W-:Y:S01]  /*0a90*/  ISETP.GE.U32.AND P0, PT, R16, UR4, PT ;  /* 0x0000000410007c0c */ /* 0x000fe2000bf06070 */
[----:B------:R-:W-:Y:S02]  /*0aa0*/  IMAD.MOV.U32 R93, RZ, RZ, -0x1 ;  /* 0xffffffffff5d7424 */ /* 0x000fe400078e00ff */
[----:B------:R-:W-:Y:S01]  /*0ab0*/  IMAD.MOV.U32 R90, RZ, RZ, -0x1 ;  /* 0xffffffffff5a7424 */ /* 0x000fe200078e00ff */
[----:B------:R-:W-:-:S13]  /*0ac0*/  ISETP.GE.U32.AND.EX P0, PT, R17, UR5, PT, P0 ;  /* 0x0000000511007c0c */ /* 0x000fda000bf06100 */
[----:B------:R-:W-:Y:S05]  /*0ad0*/  @P0 BRA `(.L_x_9) ;  /* 0x0000000400280947 */ /* 0x000fea0003800000 */
[----:B------:R-:W0:Y:S01]  /*0ae0*/  LDC.64 R20, c[0x0][0x628] ;  /* 0x00018a00ff147b82 */ /* 0x000e220000000a00 */
[----:B------:R-:W-:Y:S02]  /*0af0*/  IMAD.MOV.U32 R6, RZ, RZ, R16 ;  /* 0x000000ffff067224 */ /* 0x000fe400078e0010 */
[----:B------:R-:W-:-:S05]  /*0b00*/  IMAD.MOV.U32 R7, RZ, RZ, R17 ;  /* 0x000000ffff077224 */ /* 0x000fca00078e0011 */
[----:B------:R-:W1:Y:S08]  /*0b10*/  LDC R0, c[0x0][0x630] ;  /* 0x00018c00ff007b82 */ /* 0x000e700000000800 */
[----:B------:R-:W2:Y:S01]  /*0b20*/  LDC.64 R24, c[0x0][0x620] ;  /* 0x00018800ff187b82 */ /* 0x000ea20000000a00 */
[----:B0-----:R-:W-:-:S04]  /*0b30*/  ISETP.NE.U32.AND P0, PT, R20, RZ, PT ;  /* 0x000000ff1400720c */ /* 0x001fc80003f05070 */
[----:B------:R-:W-:-:S13]  /*0b40*/  ISETP.NE.AND.EX P0, PT, R21, RZ, PT, P0 ;  /* 0x000000ff1500720c */ /* 0x000fda0003f05300 */
[----:B-12---:R-:W-:Y:S05]  /*0b50*/  @!P0 BRA `(.L_x_10) ;  /* 0x0000000000288947 */ /* 0x006fea0003800000 */
[----:B------:R-:W0:Y:S02]  /*0b60*/  LDC R13, c[0x0][0x634] ;  /* 0x00018d00ff0d7b82 */ /* 0x000e240000000800 */
[----:B0-----:R-:W-:-:S05]  /*0b70*/  IADD3 R13, P0, R16, R13, RZ ;  /* 0x0000000d100d7210 */ /* 0x001fca0007f1e0ff */
[----:B------:R-:W-:-:S04]  /*0b80*/  IMAD.X R15, RZ, RZ, R17, P0 ;  /* 0x000000ffff0f7224 */ /* 0x000fc800000e0611 */
[----:B------:R-:W-:-:S04]  /*0b90*/  IMAD.WIDE.U32 R6, R15, R20, RZ ;  /* 0x000000140f067225 */ /* 0x000fc800078e00ff */
[----:B------:R-:W-:-:S04]  /*0ba0*/  IMAD.WIDE.U32 R10, P0, R13, R21, R6 ;  /* 0x000000150d0a7225 */ /* 0x000fc80007800006 */
[----:B------:R-:W-:-:S04]  /*0bb0*/  IMAD.WIDE.U32 R6, R13, R20, RZ ;  /* 0x000000140d067225 */ /* 0x000fc800078e00ff */
[----:B------:R-:W-:Y:S01]  /*0bc0*/  IMAD.X R13, RZ, RZ, RZ, P0 ;  /* 0x000000ffff0d7224 */ /* 0x000fe200000e06ff */
[----:B------:R-:W-:Y:S01]  /*0bd0*/  IADD3 RZ, P0, R7, R10, RZ ;  /* 0x0000000a07ff7210 */ /* 0x000fe20007f1e0ff */
[----:B------:R-:W-:-:S04]  /*0be0*/  IMAD.MOV.U32 R12, RZ, RZ, R11 ;  /* 0x000000ffff0c7224 */ /* 0x000fc800078e000b */
[----:B------:R-:W-:-:S08]  /*0bf0*/  IMAD.WIDE.U32.X R6, R15, R21, R12, P0 ;  /* 0x000000150f067225 */ /* 0x000fd000000e040c */
.L_x_10:
[----:B------:R-:W0:Y:S01]  /*0c00*/  LDC.64 R20, c[0x0][0x640] ;  /* 0x00019000ff147b82 */ /* 0x000e220000000a00 */
[--C-:B------:R-:W-:Y:S01]  /*0c10*/  SHF.R.U64 R90, R6, R0, R7.reuse ;  /* 0x00000000065a7219 */ /* 0x100fe20000001207 */
[----:B------:R-:W-:Y:S01]  /*0c20*/  IMAD R28, R9, R14, R4 ;  /* 0x0000000e091c7224 */ /* 0x000fe200078e0204 */
[----:B------:R-:W-:Y:S02]  /*0c30*/  SHF.R.U32.HI R0, RZ, R0, R7 ;  /* 0x00000000ff007219 */ /* 0x000fe40000011607 */
[----:B------:R-:W-:-:S03]  /*0c40*/  IADD3 R5, P0, RZ, -R90, RZ ;  /* 0x8000005aff057210 */ /* 0x000fc60007f1e0ff */
[----:B------:R-:W1:Y:S02]  /*0c50*/  LDC R8, c[0x0][0x618] ;  /* 0x00018600ff087b82 */ /* 0x000e640000000800 */
[----:B------:R-:W-:-:S04]  /*0c60*/  IMAD.X R7, RZ, RZ, ~R0, P0 ;  /* 0x000000ffff077224 */ /* 0x000fc800000e0e00 */
[-C--:B------:R-:W-:Y:S02]  /*0c70*/  IMAD R0, R7, R24.reuse, RZ ;  /* 0x0000001807007224 */ /* 0x080fe400078e02ff */
[----:B------:R-:W2:Y:S01]  /*0c80*/  LDC R11, c[0x0][0x608] ;  /* 0x00018200ff0b7b82 */ /* 0x000ea20000000800 */
[----:B------:R-:W-:-:S04]  /*0c90*/  IMAD.WIDE.U32 R6, R5, R24, R16 ;  /* 0x0000001805067225 */ /* 0x000fc800078e0010 */
[----:B------:R-:W-:Y:S02]  /*0ca0*/  IMAD R5, R5, R25, R0 ;  /* 0x0000001905057224 */ /* 0x000fe400078e0200 */
[----:B------:R-:W-:Y:S01]  /*0cb0*/  IMAD.MOV.U32 R25, RZ, RZ, 0x1 ;  /* 0x00000001ff197424 */ /* 0x000fe200078e00ff */
[----:B------:R-:W3:Y:S01]  /*0cc0*/  LDC R12, c[0x0][0x658] ;  /* 0x00019600ff0c7b82 */ /* 0x000ee20000000800 */
[----:B0-----:R-:W-:Y:S01]  /*0cd0*/  ISETP.NE.U32.AND P0, PT, R20, RZ, PT ;  /* 0x000000ff1400720c */ /* 0x001fe20003f05070 */
[----:B------:R-:W-:Y:S02]  /*0ce0*/  IMAD.IADD R5, R7, 0x1, R5 ;  /* 0x0000000107057824 */ /* 0x000fe400078e0205 */
[----:B------:R-:W-:Y:S01]  /*0cf0*/  IMAD.MOV.U32 R7, RZ, RZ, -0x1 ;  /* 0xffffffffff077424 */ /* 0x000fe200078e00ff */
[----:B------:R-:W-:-:S03]  /*0d00*/  ISETP.NE.AND.EX P0, PT, R21, RZ, PT, P0 ;  /* 0x000000ff1500720c */ /* 0x000fc60003f05300 */
[----:B------:R-:W0:Y:S01]  /*0d10*/  LDC R15, c[0x0][0x600] ;  /* 0x00018000ff0f7b82 */ /* 0x000e220000000800 */
[-CC-:B-1----:R-:W-:Y:S02]  /*0d20*/  SHF.R.U64 R13, R6, R8.reuse, R5.reuse ;  /* 0x00000008060d7219 */ /* 0x182fe40000001205 */
[----:B------:R-:W-:-:S05]  /*0d30*/  SHF.R.U32.HI R0, RZ, R8, R5 ;  /* 0x00000008ff007219 */ /* 0x000fca0000011605 */
[----:B------:R-:W1:Y:S01]  /*0d40*/  LDC R23, c[0x0][0x648] ;  /* 0x00019200ff177b82 */ /* 0x000e620000000800 */
[-CC-:B--2---:R-:W-:Y:S02]  /*0d50*/  SHF.R.U64 R27, R13, R11.reuse, R0.reuse ;  /* 0x0000000b0d1b7219 */ /* 0x184fe40000001200 */
[----:B------:R-:W-:-:S05]  /*0d60*/  SHF.R.U32.HI R5, RZ, R11, R0 ;  /* 0x0000000bff057219 */ /* 0x000fca0000011600 */
[----:B------:R-:W2:Y:S01]  /*0d70*/  LDC R24, c[0x0][0x638] ;  /* 0x00018e00ff187b82 */ /* 0x000ea20000000800 */
[-CC-:B---3--:R-:W-:Y:S02]  /*0d80*/  SHF.R.U64 R14, R27, R12.reuse, R5.reuse ;  /* 0x0000000c1b0e7219 */ /* 0x188fe40000001205 */
[-C--:B------:R-:W-:Y:S02]  /*0d90*/  SHF.L.U32 R0, R7, R12.reuse, RZ ;  /* 0x0000000c07007219 */ /* 0x080fe400000006ff */
[----:B------:R-:W-:Y:S01]  /*0da0*/  SHF.R.U32.HI R5, RZ, R12, R5 ;  /* 0x0000000cff057219 */ /* 0x000fe20000011605 */
[----:B------:R-:W-:Y:S01]  /*0db0*/  IMAD.MOV.U32 R4, RZ, RZ, R14 ;  /* 0x000000ffff047224 */ /* 0x000fe200078e000e */
[----:B------:R-:W-:Y:S01]  /*0dc0*/  LOP3.LUT R10, RZ, R0, RZ, 0x33, !PT ;  /* 0x00000000ff0a7212 */ /* 0x000fe200078e33ff */
[----:B------:R-:W3:Y:S01]  /*0dd0*/  LDC R26, c[0x0][0x610] ;  /* 0x00018400ff1a7b82 */ /* 0x000ee20000000800 */
[----:B------:R-:W-:Y:S05]  /*0de0*/  @!P0 BRA `(.L_x_11) ;  /* 0x0000000000288947 */ /* 0x000fea0003800000 */
[----:B------:R-:W4:Y:S02]  /*0df0*/  LDC R9, c[0x0][0x64c] ;  /* 0x00019300ff097b82 */ /* 0x000f240000000800 */
[----:B----4-:R-:W-:-:S05]  /*0e00*/  IADD3 R9, P0, R14, R9, RZ ;  /* 0x000000090e097210 */ /* 0x010fca0007f1e0ff */
        /* <DEDUP_REMOVED lines=8> */
.L_x_11:
[----:B-1----:R-:W-:Y:S01]  /*0e90*/  SHF.R.U64 R4, R4, R23, R5 ;  /* 0x0000001704047219 */ /* 0x002fe20000001205 */
[----:B0-----:R-:W-:Y:S01]  /*0ea0*/  VIADD R6, R15, 0xffffffff ;  /* 0xffffffff0f067836 */ /* 0x001fe20000000000 */
[----:B------:R-:W-:Y:S02]  /*0eb0*/  SHF.L.U32 R0, R25, R12, RZ ;  /* 0x0000000c19007219 */ /* 0x000fe400000006ff */
[----:B------:R-:W-:Y:S01]  /*0ec0*/  LOP3.LUT R5, R27, R10, RZ, 0xc0, !PT ;  /* 0x0000000a1b057212 */ /* 0x000fe200078ec0ff */
[----:B------:R-:W-:Y:S01]  /*0ed0*/  IMAD.MOV R7, RZ, RZ, -R4 ;  /* 0x000000ffff077224 */ /* 0x000fe200078e0a04 */
[----:B------:R-:W-:Y:S02]  /*0ee0*/  SEL R3, R3, R28, !P1 ;  /* 0x0000001c03037207 */ /* 0x000fe40004800000 */
[----:B------:R-:W-:Y:S01]  /*0ef0*/  LOP3.LUT R6, R13, R6, RZ, 0xc0, !PT ;  /* 0x000000060d067212 */ /* 0x000fe200078ec0ff */
[----:B------:R-:W-:Y:S02]  /*0f00*/  IMAD R4, R0, R4, R5 ;  /* 0x0000000400047224 */ /* 0x000fe400078e0205 */
[----:B--2---:R-:W-:-:S02]  /*0f10*/  IMAD R0, R7, R24, R14 ;  /* 0x0000001807007224 */ /* 0x004fc400078e020e */
[----:B---3--:R-:W-:Y:S02]  /*0f20*/  IMAD R3, R4, R26, R3 ;  /* 0x0000001a04037224 */ /* 0x008fe400078e0203 */
[----:B------:R-:W-:Y:S02]  /*0f30*/  IMAD R92, R0, R15, R6 ;  /* 0x0000000f005c7224 */ /* 0x000fe400078e0206 */
[----:B------:R-:W-:-:S03]  /*0f40*/  IMAD.MOV.U32 R4, RZ, RZ, 0x1 ;  /* 0x00000001ff047424 */ /* 0x000fc600078e00ff */
[----:B------:R-:W-:Y:S02]  /*0f50*/  SEL R93, R92, R3, !P1 ;  /* 0x000000035c5d7207 */ /* 0x000fe40004800000 */
[----:B------:R-:W-:Y:S02]  /*0f60*/  PRMT R0, R4, 0x7610, R0 ;  /* 0x0000761004007816 */ /* 0x000fe40000000000 */
[----:B------:R-:W-:-:S07]  /*0f70*/  SEL R92, R3, R92, !P1 ;  /* 0x0000005c035c7207 */ /* 0x000fce0004800000 */
.L_x_9:
[----:B------:R-:W-:-:S08]  /*0f80*/  NOP ;  /* 0x0000000000007918 */ /* 0x000fd00000000000 */
[----:B------:R-:W0:Y:S02]  /*0f90*/  USETMAXREG.TRY_ALLOC.CTAPOOL UP0, 0xe8 ;  /* 0x000000e8000079c8 */ /* 0x000e240008000600 */
[----:B0-----:R-:W-:-:S13]  /*0fa0*/  PLOP3.LUT P0, PT, PT, PT, UP0, 0x80, 0x0 ;  /* 0x000000000000781c */ /* 0x001fda0003f0f008 */
[----:B------:R-:W-:Y:S05]  /*0fb0*/  @!P0 BRA `(.L_x_9) ;  /* 0xfffffffc00f08947 */ /* 0x000fea000383ffff */
[----:B------:R-:W-:Y:S01]  /*0fc0*/  ULDC.64 UR4, c[0x0][0x598] ;  /* 0x0001660000047ab9 */ /* 0x000fe20000000a00 */
[----:B------:R-:W-:Y:S01]  /*0fd0*/  ULDC.64 UR36, c[0x0][0x208] ;  /* 0x0000820000247ab9 */ /* 0x000fe20000000a00 */
[----:B------:R-:W-:-:S04]  /*0fe0*/  ISETP.NE.U32.AND P0, PT, RZ, UR4, PT ;  /* 0x00000004ff007c0c */ /* 0x000fc8000bf05070 */
[----:B------:R-:W-:-:S13]  /*0ff0*/  ISETP.NE.AND.EX P0, PT, RZ, UR5, PT, P0 ;  /* 0x00000005ff007c0c */ /* 0x000fda000bf05300 */
[----:B------:R-:W-:Y:S05]  /*1000*/  @!P0 BRA `(.L_x_12) ;  /* 0x00000000001c8947 */ /* 0x000fea0003800000 */
[----:B------:R-:W0:Y:S02]  /*1010*/  LDC.64 R4, c[0x0][0x598] ;  /* 0x00016600ff047b82 */ /* 0x000e240000000a00 */
[----:B0-----:R-:W2:Y:S02]  /*1020*/  LDG.E.64 R4, desc[UR36][R4.64] ;  /* 0x0000002404047981 */ /* 0x001ea4000c1e1b00 */
[----:B--2---:R-:W-:-:S04]  /*1030*/  ISETP.NE.U32.AND P0, PT, R4, RZ, PT ;  /* 0x000000ff0400720c */ /* 0x004fc80003f05070 */
[----:B------:R-:W-:-:S13]  /*1040*/  ISETP.NE.AND.EX P0, PT, R5, RZ, PT, P0 ;  /* 0x000000ff0500720c */ /* 0x000fda0003f05300 */
[----:B------:R-:W-:Y:S05]  /*1050*/  @!P0 BRA `(.L_x_12) ;  /* 0x0000000000088947 */ /* 0x000fea0003800000 */
[----:B------:R0:W5:Y:S01]  /*1060*/  LD.E R23, desc[UR36][R4.64] ;  /* 0x0000002404177980 */ /* 0x000162000c101900 */
[----:B------:R-:W-:Y:S05]  /*1070*/  BRA `(.L_x_13) ;  /* 0x0000000000247947 */ /* 0x000fea0003800000 */
.L_x_12:
[----:B------:R-:W-:Y:S02]  /*1080*/  ULDC.64 UR4, c[0x0][0x588] ;  /* 0x0001620000047ab9 */ /* 0x000fe40000000a00 */
[----:B------:R-:W-:-:S04]  /*1090*/  ISETP.NE.U32.AND P0, PT, RZ, UR4, PT ;  /* 0x00000004ff007c0c */ /* 0x000fc8000bf05070 */
[----:B------:R-:W-:-:S13]  /*10a0*/  ISETP.NE.AND.EX P0, PT, RZ, UR5, PT, P0 ;  /* 0x00000005ff007c0c */ /* 0x000fda000bf05300 */
[----:B------:R-:W-:Y:S05]  /*10b0*/  @!P0 BRA `(.L_x_14) ;  /* 0x00000000000c8947 */ /* 0x000fea0003800000 */
[----:B------:R-:W0:Y:S02]  /*10c0*/  LDC.64 R4, c[0x0][0x588] ;  /* 0x00016200ff047b82 */ /* 0x000e240000000a00 */
[----:B0-----:R1:W5:Y:S01]  /*10d0*/  LDG.E R23, desc[UR36][R4.64] ;  /* 0x0000002404177981 */ /* 0x001362000c1e1900 */
[----:B------:R-:W-:Y:S05]  /*10e0*/  BRA `(.L_x_13) ;  /* 0x0000000000087947 */ /* 0x000fea0003800000 */
.L_x_14:
[----:B------:R-:W-:Y:S02]  /*10f0*/  ULDC UR4, c[0x0][0x580] ;  /* 0x0001600000047ab9 */ /* 0x000fe40000000800 */
[----:B------:R-:W-:-:S07]  /*1100*/  IMAD.U32 R23, RZ, RZ, UR4 ;  /* 0x00000004ff177e24 */ /* 0x000fce000f8e00ff */
.L_x_13:
[----:B------:R-:W-:Y:S02]  /*1110*/  ULDC.64 UR4, c[0x0][0x5a0] ;  /* 0x0001680000047ab9 */ /* 0x000fe40000000a00 */
[----:B------:R-:W-:-:S04]  /*1120*/  ISETP.NE.U32.AND P0, PT, RZ, UR4, PT ;  /* 0x00000004ff007c0c */ /* 0x000fc8000bf05070 */
[----:B------:R-:W-:-:S13]  /*1130*/  ISETP.NE.AND.EX P0, PT, RZ, UR5, PT, P0 ;  /* 0x00000005ff007c0c */ /* 0x000fda000bf05300 */
[----:B------:R-:W-:Y:S05]  /*1140*/  @!P0 BRA `(.L_x_15) ;  /* 0x00000000001c8947 */ /* 0x000fea0003800000 */
[----:B01----:R-:W0:Y:S02]  /*1150*/  LDC.64 R4, c[0x0][0x5a0] ;  /* 0x00016800ff047b82 */ /* 0x003e240000000a00 */
[----:B0-----:R-:W2:Y:S02]  /*1160*/  LDG.E.64 R4, desc[UR36][R4.64] ;  /* 0x0000002404047981 */ /* 0x001ea4000c1e1b00 */
[----:B--2---:R-:W-:-:S04]  /*1170*/  ISETP.NE.U32.AND P0, PT, R4, RZ, PT ;  /* 0x000000ff0400720c */ /* 0x004fc80003f05070 */
[----:B------:R-:W-:-:S13]  /*1180*/  ISETP.NE.AND.EX P0, PT, R5, RZ, PT, P0 ;  /* 0x000000ff0500720c */ /* 0x000fda0003f05300 */
[----:B------:R-:W-:Y:S05]  /*1190*/  @!P0 BRA `(.L_x_15) ;  /* 0x0000000000088947 */ /* 0x000fea0003800000 */
[----:B------:R0:W5:Y:S01]  /*11a0*/  LD.E R88, desc[UR36][R4.64] ;  /* 0x0000002404587980 */ /* 0x000162000c101900 */
[----:B------:R-:W-:Y:S05]  /*11b0*/  BRA `(.L_x_16) ;  /* 0x0000000000247947 */ /* 0x000fea0003800000 */
.L_x_15:
[----:B------:R-:W-:Y:S02]  /*11c0*/  ULDC.64 UR4, c[0x0][0x590] ;  /* 0x0001640000047ab9 */ /* 0x000fe40000000a00 */
[----:B------:R-:W-:-:S04]  /*11d0*/  ISETP.NE.U32.AND P0, PT, RZ, UR4, PT ;  /* 0x00000004ff007c0c */ /* 0x000fc8000bf05070 */
[----:B------:R-:W-:-:S13]  /*11e0*/  ISETP.NE.AND.EX P0, PT, RZ, UR5, PT, P0 ;  /* 0x00000005ff007c0c */ /* 0x000fda000bf05300 */
[----:B------:R-:W-:Y:S05]  /*11f0*/  @!P0 BRA `(.L_x_17) ;  /* 0x00000000000c8947 */ /* 0x000fea0003800000 */
[----:B------:R-:W2:Y:S02]  /*1200*/  LDC.64 R88, c[0x0][0x590] ;  /* 0x00016400ff587b82 */ /* 0x000ea40000000a00 */
[----:B--2---:R2:W5:Y:S01]  /*1210*/  LDG.E R88, desc[UR36][R88.64] ;  /* 0x0000002458587981 */ /* 0x004562000c1e1900 */
[----:B------:R-:W-:Y:S05]  /*1220*/  BRA `(.L_x_16) ;  /* 0x0000000000087947 */ /* 0x000fea0003800000 */
.L_x_17:
[----:B------:R-:W-:Y:S02]  /*1230*/  ULDC UR4, c[0x0][0x584] ;  /* 0x0001610000047ab9 */ /* 0x000fe40000000800 */
[----:B------:R-:W-:-:S07]  /*1240*/  IMAD.U32 R88, RZ, RZ, UR4 ;  /* 0x00000004ff587e24 */ /* 0x000fce000f8e00ff */
.L_x_16:
[----:B------:R-:W-:-:S13]  /*1250*/  LOP3.LUT P0, RZ, R0, 0xff, RZ, 0xc0, !PT ;  /* 0x000000ff00ff7812 */ /* 0x000fda000780c0ff */
[----:B------:R-:W-:Y:S05]  /*1260*/  @!P0 EXIT ;  /* 0x000000000000894d */ /* 0x000fea0003800000 */
[----:B------:R-:W-:Y:S01]  /*1270*/  ULDC UR4, c[0x0][0x28c] ;  /* 0x0000a30000047ab9 */ /* 0x000fe20000000800 */
[----:B------:R-:W-:Y:S01]  /*1280*/  UMOV UR38, URZ ;  /* 0x0000003f00267c82 */ /* 0x000fe20008000000 */
[----:B------:R-:W-:Y:S01]  /*1290*/  UIADD3 UR4, UR4, 0x3f, URZ ;  /* 0x0000003f04047890 */ /* 0x000fe2000fffe03f */
[----:B------:R-:W-:-:S03]  /*12a0*/  UMOV UR39, URZ ;  /* 0x0000003f00277c82 */ /* 0x000fc60008000000 */
[----:B------:R-:W-:-:S04]  /*12b0*/  USHF.R.S32.HI UR5, URZ, 0x1f, UR4 ;  /* 0x0000001f3f057899 */ /* 0x000fc80008011404 */
[----:B------:R-:W-:-:S04]  /*12c0*/  ULEA.HI UR5, UR5, UR4, URZ, 0x6 ;  /* 0x0000000405057291 */ /* 0x000fc8000f8f303f */
[----:B------:R-:W-:-:S12]  /*12d0*/  USHF.R.S32.HI UR40, URZ, 0x6, UR5 ;  /* 0x000000063f287899 */ /* 0x000fd80008011405 */
.L_x_169:
[----:B------:R-:W-:Y:S01]  /*12e0*/  LOP3.LUT R0, R18, 0x80, RZ, 0xc0, !PT ;  /* 0x0000008012007812 */ /* 0x000fe200078ec0ff */
[----:B---3--:R-:W3:Y:S01]  /*12f0*/  S2UR UR7, SR_CgaCtaId ;  /* 0x00000000000779c3 */ /* 0x008ee20000008800 */
[----:B------:R-:W-:Y:S02]  /*1300*/  UMOV UR6, 0x400 ;  /* 0x0000040000067882 */ /* 0x000fe40000000000 */
[----:B------:R-:W-:-:S06]  /*1310*/  SHF.R.U32.HI R0, RZ, 0x7, R0 ;  /* 0x00000007ff007819 */ /* 0x000fcc0000011600 */
[----:B----4-:R-:W4:Y:S01]  /*1320*/  SHFL.IDX PT, R0, R0, RZ, 0x1f ;  /* 0x00001fff00007589 */ /* 0x010f2200000e0000 */
[----:B---3--:R-:W-:Y:S01]  /*1330*/  ULEA UR6, UR7, UR6, 0x18 ;  /* 0x0000000607067291 */ /* 0x008fe2000f8ec03f */
[----:B----4-:R-:W-:-:S13]  /*1340*/  R2UR UR4, R0 ;  /* 0x00000000000472ca */ /* 0x010fda00000e0000 */
[----:B------:R-:W-:-:S04]  /*1350*/  ULEA.HI UR5, UR4, UR4, URZ, 0x1 ;  /* 0x0000000404057291 */ /* 0x000fc8000f8f083f */
[----:B------:R-:W-:-:S04]  /*1360*/  ULOP3.LUT UR5, UR5, 0xffffe, URZ, 0xc0, !UPT ;  /* 0x000ffffe05057892 */ /* 0x000fc8000f8ec03f */
[----:B------:R-:W-:-:S03]  /*1370*/  UIADD3 UR5, UR4, -UR5, URZ ;  /* 0x8000000504057290 */ /* 0x000fc6000fffe03f */
[----:B------:R-:W-:Y:S01]  /*1380*/  ULDC UR4, c[0x0][0x28c] ;  /* 0x0000a30000047ab9 */ /* 0x000fe20000000800 */
[----:B------:R-:W-:Y:S01]  /*1390*/  ULEA UR5, UR5, UR6, 0xc ;  /* 0x0000000605057291 */ /* 0x000fe2000f8e603f */
[----:B------:R-:W-:-:S03]  /*13a0*/  ISETP.LT.AND P0, PT, RZ, UR4, PT ;  /* 0x00000004ff007c0c */ /* 0x000fc6000bf01270 */
[----:B------:R-:W-:-:S04]  /*13b0*/  UIADD3 UR5, UR5, 0x200, URZ ;  /* 0x0000020005057890 */ /* 0x000fc8000fffe03f */
[----:B------:R-:W-:-:S04]  /*13c0*/  USHF.R.U32.HI UR5, URZ, 0x4, UR5 ;  /* 0x000000043f057899 */ /* 0x000fc80008011605 */
[----:B------:R-:W-:Y:S02]  /*13d0*/  ULOP3.LUT UR41, UR5, 0x3fff, URZ, 0xc0, !UPT ;  /* 0x00003fff05297892 */ /* 0x000fe4000f8ec03f */
[----:B0-----:R-:W-:Y:S10]  /*13e0*/  @P0 BRA `(.L_x_18) ;  /* 0x0000000000400947 */ /* 0x001ff40003800000 */
[----:B------:R-:W-:Y:S01]  /*13f0*/  MOV R0, 0x0 ;  /* 0x0000000000007802 */ /* 0x000fe20000000f00 */
[----:B------:R-:W-:Y:S01]  /*1400*/  ULDC.64 UR4, c[0x4][0x68] ;  /* 0x01001a0000047ab9 */ /* 0x000fe20000000a00 */
[----:B------:R-:W-:Y:S01]  /*1410*/  ULDC.64 UR6, c[0x4][0x8] ;  /* 0x0100020000067ab9 */ /* 0x000fe20000000a00 */
[----:B01----:R-:W-:Y:S01]  /*1420*/  IMAD.U32 R4, RZ, RZ, UR4 ;  /* 0x00000004ff047e24 */ /* 0x003fe2000f8e00ff */
[----:B------:R0:W1:Y:S01]  /*1430*/  LDC.64 R14, c[0x4][R0] ;  /* 0x01000000000e7b82 */ /* 0x0000620000000a00 */
[----:B------:R-:W-:Y:S01]  /*1440*/  IMAD.U32 R5, RZ, RZ, UR5 ;  /* 0x00000005ff057e24 */ /* 0x000fe2000f8e00ff */
[----:B------:R-:W-:Y:S01]  /*1450*/  ULDC.64 UR4, c[0x4][0x70] ;  /* 0x01001c0000047ab9 */ /* 0x000fe20000000a00 */
[----:B------:R-:W-:Y:S02]  /*1460*/  IMAD.U32 R10, RZ, RZ, UR6 ;  /* 0x00000006ff0a7e24 */ /* 0x000fe4000f8e00ff */
[----:B------:R-:W-:Y:S02]  /*1470*/  IMAD.U32 R6, RZ, RZ, UR4 ;  /* 0x00000004ff067e24 */ /* 0x000fe4000f8e00ff */
[----:B------:R-:W-:-:S02]  /*1480*/  IMAD.U32 R7, RZ, RZ, UR5 ;  /* 0x00000005ff077e24 */ /* 0x000fc4000f8e00ff */
[----:B------:R-:W-:Y:S02]  /*1490*/  IMAD.U32 R11, RZ, RZ, UR7 ;  /* 0x00000007ff0b7e24 */ /* 0x000fe4000f8e00ff */
[----:B------:R-:W-:Y:S02]  /*14a0*/  IMAD.MOV.U32 R8, RZ, RZ, 0x1e1 ;  /* 0x000001e1ff087424 */ /* 0x000fe400078e00ff */
[----:B------:R-:W-:Y:S02]  /*14b0*/  IMAD.MOV.U32 R12, RZ, RZ, 0x1 ;  /* 0x00000001ff0c7424 */ /* 0x000fe400078e00ff */
[----:B0-----:R-:W-:-:S07]  /*14c0*/  IMAD.MOV.U32 R13, RZ, RZ, RZ ;  /* 0x000000ffff0d7224 */ /* 0x001fce00078e00ff */
[----:B------:R-:W-:-:S07]  /*14d0*/  LEPC R20, `(.L_x_18) ;  /* 0x000000001014794e */ /* 0x000fce0000000000 */
[----:B-12--5:R-:W-:Y:S05]  /*14e0*/  CALL.ABS.NOINC R14 ;  /* 0x000000000e007343 */ /* 0x026fea0003c00000 */
.L_x_18:
[----:B------:R-:W-:-:S04]  /*14f0*/  LOP3.LUT R0, R19, 0x1, RZ, 0xfc, !PT ;  /* 0x0000000113007812 */ /* 0x000fc800078efcff */
[----:B------:R-:W-:-:S13]  /*1500*/  ISETP.NE.AND P0, PT, R0, 0x3, PT ;  /* 0x000000030000780c */ /* 0x000fda0003f05270 */
[----:B------:R-:W-:Y:S05]  /*1510*/  @!P0 BRA `(.L_x_19) ;  /* 0x0000000000048947 */ /* 0x000fea0003800000 */
[----:B------:R-:W-:Y:S01]  /*1520*/  BPT.TRAP 0x1 ;  /* 0x000000040000795c */ /* 0x000fe20000300000 */
.L_x_19:
[----:B------:R-:W3:Y:S01]  /*1530*/  S2UR UR5, SR_CgaCtaId ;  /* 0x00000000000579c3 */ /* 0x000ee20000008800 */
[----:B------:R-:W-:Y:S01]  /*1540*/  UMOV UR4, 0x400 ;  /* 0x0000040000047882 */ /* 0x000fe20000000000 */
[----:B------:R-:W-:Y:S02]  /*1550*/  IMAD.U32 R0, RZ, RZ, UR38 ;  /* 0x00000026ff007e24 */ /* 0x000fe4000f8e00ff */
[----:B------:R-:W-:-:S03]  /*1560*/  IMAD.U32 R3, RZ, RZ, UR39 ;  /* 0x00000027ff037e24 */ /* 0x000fc6000f8e00ff */
[----:B------:R-:W-:Y:S01]  /*1570*/  SHF.L.U32 R0, R0, 0x1f, RZ ;  /* 0x0000001f00007819 */ /* 0x000fe200000006ff */
[----:B---3--:R-:W-:-:S06]  /*1580*/  ULEA UR4, UR5, UR4, 0x18 ;  /* 0x0000000405047291 */ /* 0x008fcc000f8ec03f */
[----:B------:R-:W-:-:S04]  /*1590*/  IMAD.U32 R6, RZ, RZ, UR4 ;  /* 0x00000004ff067e24 */ /* 0x000fc8000f8e00ff */
[----:B------:R-:W-:-:S04]  /*15a0*/  IMAD R3, R3, 0x8, R6 ;  /* 0x0000000803037824 */ /* 0x000fc800078e0206 */
[----:B------:R3:W4:Y:S01]  /*15b0*/  SYNCS.PHASECHK.TRANS64.TRYWAIT P1, [R3+URZ], R0 ;  /* 0x00000000030075a7 */ /* 0x000722000802017f */
[----:B------:R-:W-:Y:S05]  /*15c0*/  @!P0 BRA `(.L_x_20) ;  /* 0x0000000000048947 */ /* 0x000fea0003800000 */
[----:B------:R-:W-:Y:S01]  /*15d0*/  BPT.TRAP 0x1 ;  /* 0x000000040000795c */ /* 0x000fe20000300000 */
.L_x_20:
[----:B----4-:R-:W-:Y:S05]  /*15e0*/  @P1 BRA `(.L_x_21) ;  /* 0x0000000000081947 */ /* 0x010fea0003800000 */
[----:B------:R-:W4:Y:S02]  /*15f0*/  SYNCS.PHASECHK.TRANS64.TRYWAIT P1, [R3+URZ], R0 ;  /* 0x00000000030075a7 */ /* 0x000f24000802017f */
[----:B----4-:R-:W-:Y:S05]  /*1600*/  @!P1 BRA `(.L_x_22) ;  /* 0x0000005c00849947 */ /* 0x010fea0003800000 */
.L_x_21:
[----:B------:R-:W-:-:S04]  /*1610*/  UISETP.LT.AND UP0, UPT, UR40, 0x1, UPT ;  /* 0x000000012800788c */ /* 0x000fc8000bf01270 */
[----:B------:R-:W-:-:S06]  /*1620*/  USEL UR4, UR40, 0x1, UP0 ;  /* 0x0000000128047887 */ /* 0x000fcc0008000000 */
[----:B---34-:R-:W-:Y:S01]  /*1630*/  IMAD.U32 R0, RZ, RZ, UR4 ;  /* 0x00000004ff007e24 */ /* 0x018fe2000f8e00ff */
[----:B------:R-:W-:Y:S05]  /*1640*/  WARPSYNC.ALL ;  /* 0x0000000000007948 */ /* 0x000fea0003800000 */
[----:B------:R-:W-:-:S04]  /*1650*/  IADD3 R0, -R0, UR40, RZ ;  /* 0x0000002800007c10 */ /* 0x000fc8000fffe1ff */
[----:B------:R-:W-:Y:S02]  /*1660*/  ISETP.GE.AND P1, PT, R0, 0x1, PT ;  /* 0x000000010000780c */ /* 0x000fe40003f26270 */
[----:B------:R-:W-:Y:S01]  /*1670*/  R2UR UR4, R6 ;  /* 0x00000000060472ca */ /* 0x000fe200000e0000 */
[----:B------:R-:W-:Y:S01]  /*1680*/  ULOP3.LUT UR41, UR41, 0x10000, URZ, 0xfc, !UPT ;  /* 0x0001000029297892 */ /* 0x000fe2000f8efc3f */
[----:B------:R-:W-:Y:S01]  /*1690*/  WARPGROUP.ARRIVE ;  /* 0x00000000000079c5 */ /* 0x000fe20000000000 */
[----:B------:R-:W-:Y:S01]  /*16a0*/  UMOV UR5, 0x80000020 ;  /* 0x8000002000057882 */ /* 0x000fe20000000000 */
[----:B------:R-:W-:-:S09]  /*16b0*/  UMOV UR7, 0x80000020 ;  /* 0x8000002000077882 */ /* 0x000fd20000000000 */
[----:B------:R-:W-:-:S04]  /*16c0*/  UIADD3 UR4, UR4, 0x1c200, URZ ;  /* 0x0001c20004047890 */ /* 0x000fc8000fffe03f */
[----:B------:R-:W-:-:S04]  /*16d0*/  USHF.R.U32.HI UR4, URZ, 0x4, UR4 ;  /* 0x000000043f047899 */ /* 0x000fc80008011604 */
[----:B------:R-:W-:-:S04]  /*16e0*/  ULOP3.LUT UR4, UR4, 0x3fff, URZ, 0xc0, !UPT ;  /* 0x00003fff04047892 */ /* 0x000fc8000f8ec03f */
[----:B------:R-:W-:Y:S02]  /*16f0*/  ULOP3.LUT UR9, UR4, 0x10000, URZ, 0xfc, !UPT ;  /* 0x0001000004097892 */ /* 0x000fe4000f8efc3f */
[----:B------:R-:W-:Y:S02]  /*1700*/  ULEA UR4, UR39, UR41, 0x9 ;  /* 0x0000002927047291 */ /* 0x000fe4000f8e483f */
[----:B------:R-:W-:-:S09]  /*1710*/  ULEA UR6, UR39, UR9, 0x9 ;  /* 0x0000000927067291 */ /* 0x000fd2000f8e483f */
[----:B------:R-:W-:Y:S01]  /*1720*/  IGMMA.64x128x32.S8.S8 R24, gdesc[UR4], RZ, !UPT, gsb0 ;  /* 0x03600000041879f1 */ /* 0x000fe2000c0410ff */
[----:B------:R-:W-:Y:S02]  /*1730*/  UIADD3 UR4, UR4, 0x2, URZ ;  /* 0x0000000204047890 */ /* 0x000fe4000fffe03f */
[----:B------:R-:W-:Y:S01]  /*1740*/  UIADD3 UR6, UR6, 0x2, URZ ;  /* 0x0000000206067890 */ /* 0x000fe2000fffe03f */
[----:B------:R-:W-:Y:S01]  /*1750*/  UMOV UR5, 0x80000020 ;  /* 0x8000002000057882 */ /* 0x000fe20000000000 */
[----:B------:R-:W-:Y:S01]  /*1760*/  UMOV UR7, 0x80000020 ;  /* 0x8000002000077882 */ /* 0x000fe20000000000 */
[----:B------:R-:W-:Y:S02]  /*1770*/  WARPGROUP.DEPBAR.LE gsb0, 0x0 ;  /* 0x00008000000079c5 */ /* 0x000fe40000010000 */
[----:B------:R-:W-:-:S06]  /*1780*/  WARPGROUP.ARRIVE ;  /* 0x00000000000079c5 */ /* 0x000fcc0000000000 */
[----:B------:R-:W-:Y:S03]  /*1790*/  IGMMA.64x128x32.S8.S8 R24, gdesc[UR4], R24, gsb0 ;  /* 0x03600000041879f1 */ /* 0x000fe60008041018 */
[----:B------:R-:W-:Y:S02]  /*17a0*/  WARPGROUP.DEPBAR.LE gsb0, 0x0 ;  /* 0x00008000000079c5 */ /* 0x000fe40000010000 */
[----:B------:R-:W-:Y:S05]  /*17b0*/  @!P1 BRA `(.L_x_23) ;  /* 0x0000000000e49947 */ /* 0x000fea0003800000 */
[----:B------:R-:W-:Y:S02]  /*17c0*/  UIADD3 UR4, UR39, 0x1, URZ ;  /* 0x0000000127047890 */ /* 0x000fe4000fffe03f */
[----:B------:R-:W-:Y:S02]  /*17d0*/  IMAD.U32 R3, RZ, RZ, UR39 ;  /* 0x00000027ff037e24 */ /* 0x000fe4000f8e00ff */
[----:B------:R-:W-:-:S04]  /*17e0*/  UISETP.NE.AND UP0, UPT, UR4, 0xe, UPT ;  /* 0x0000000e0400788c */ /* 0x000fc8000bf05270 */
[----:B------:R-:W-:Y:S02]  /*17f0*/  USEL UR5, URZ, 0x1, UP0 ;  /* 0x000000013f057887 */ /* 0x000fe40008000000 */
[----:B------:R-:W-:Y:S02]  /*1800*/  USEL UR8, UR4, URZ, UP0 ;  /* 0x0000003f04087287 */ /* 0x000fe40008000000 */
[----:B------:R-:W-:-:S06]  /*1810*/  ULOP3.LUT UR5, UR38, UR5, URZ, 0x3c, !UPT ;  /* 0x0000000526057292 */ /* 0x000fcc000f8e3c3f */
[----:B------:R-:W-:-:S07]  /*1820*/  IMAD.U32 R7, RZ, RZ, UR5 ;  /* 0x00000005ff077e24 */ /* 0x000fce000f8e00ff */
.L_x_30:
[----:B------:R-:W-:Y:S05]  /*1830*/  @!P0 BRA `(.L_x_24) ;  /* 0x0000000000048947 */ /* 0x000fea0003800000 */
[----:B------:R-:W-:Y:S01]  /*1840*/  BPT.TRAP 0x1 ;  /* 0x000000040000795c */ /* 0x000fe20000300000 */
.L_x_24:
[----:B------:R-:W3:Y:S01]  /*1850*/  S2UR UR5, SR_CgaCtaId ;  /* 0x00000000000579c3 */ /* 0x000ee20000008800 */
[----:B------:R-:W-:Y:S01]  /*1860*/  UMOV UR4, 0x400 ;  /* 0x0000040000047882 */ /* 0x000fe20000000000 */
[----:B01----:R-:W-:Y:S01]  /*1870*/  IMAD.U32 R5, RZ, RZ, UR8 ;  /* 0x00000008ff057e24 */ /* 0x003fe2000f8e00ff */
[----:B------:R-:W-:Y:S01]  /*1880*/  SHF.L.U32 R4, R7, 0x1f, RZ ;  /* 0x0000001f07047819 */ /* 0x000fe200000006ff */
[----:B---3--:R-:W-:-:S06]  /*1890*/  ULEA UR4, UR5, UR4, 0x18 ;  /* 0x0000000405047291 */ /* 0x008fcc000f8ec03f */
[----:B------:R-:W-:-:S04]  /*18a0*/  IMAD.U32 R6, RZ, RZ, UR4 ;  /* 0x00000004ff067e24 */ /* 0x000fc8000f8e00ff */
[----:B------:R-:W-:-:S04]  /*18b0*/  IMAD R5, R5, 0x8, R6 ;  /* 0x0000000805057824 */ /* 0x000fc800078e0206 */
[----:B------:R0:W1:Y:S01]  /*18c0*/  SYNCS.PHASECHK.TRANS64.TRYWAIT P1, [R5+URZ], R4 ;  /* 0x00000004050075a7 */ /* 0x000062000802017f */
[----:B------:R-:W-:Y:S05]  /*18d0*/  @!P0 BRA `(.L_x_25) ;  /* 0x0000000000048947 */ /* 0x000fea0003800000 */
[----:B------:R-:W-:Y:S01]  /*18e0*/  BPT.TRAP 0x1 ;  /* 0x000000040000795c */ /* 0x000fe20000300000 */
.L_x_25:
[----:B-1----:R-:W-:Y:S05]  /*18f0*/  @P1 BRA `(.L_x_26) ;  /* 0x0000000000081947 */ /* 0x002fea0003800000 */
[----:B------:R-:W1:Y:S02]  /*1900*/  SYNCS.PHASECHK.TRANS64.TRYWAIT P1, [R5+URZ], R4 ;  /* 0x00000004050075a7 */ /* 0x000e64000802017f */
[----:B-1----:R-:W-:Y:S05]  /*1910*/  @!P1 BRA `(.L_x_27) ;  /* 0x0000005800d49947 */ /* 0x002fea0003800000 */
.L_x_26:
[----:B------:R-:W-:Y:S01]  /*1920*/  ULEA UR4, UR8, UR41, 0x9 ;  /* 0x0000002908047291 */ /* 0x000fe2000f8e483f */
[----:B------:R-:W-:Y:S01]  /*1930*/  WARPGROUP.ARRIVE ;  /* 0x00000000000079c5 */ /* 0x000fe20000000000 */
[----:B------:R-:W-:Y:S01]  /*1940*/  ULEA UR6, UR8, UR9, 0x9 ;  /* 0x0000000908067291 */ /* 0x000fe2000f8e483f */
[----:B------:R-:W-:Y:S01]  /*1950*/  UMOV UR5, 0x80000020 ;  /* 0x8000002000057882 */ /* 0x000fe20000000000 */
[----:B------:R-:W-:-:S07]  /*1960*/  UMOV UR7, 0x80000020 ;  /* 0x8000002000077882 */ /* 0x000fce0000000000 */
[----:B------:R-:W-:Y:S01]  /*1970*/  IGMMA.64x128x32.S8.S8 R24, gdesc[UR4], R24, gsb0 ;  /* 0x03600000041879f1 */ /* 0x000fe20008041018 */
        /* <DEDUP_REMOVED lines=9> */
[----:B------:R-:W-:Y:S01]  /*1a10*/  BPT.TRAP 0x1 ;  /* 0x000000040000795c */ /* 0x000fe20000300000 */
.L_x_28:
[----:B------:R-:W-:-:S13]  /*1a20*/  ISETP.NE.AND P1, PT, R91, RZ, PT ;  /* 0x000000ff5b00720c */ /* 0x000fda0003f25270 */
[----:B01----:R-:W-:-:S04]  /*1a30*/  @P1 IMAD R4, R3, 0x8, R6 ;  /* 0x0000000803041824 */ /* 0x003fc800078e0206 */
[----:B------:R-:W-:-:S05]  /*1a40*/  @P1 VIADD R5, R4, 0x70 ;  /* 0x0000007004051836 */ /* 0x000fca0000000000 */
[----:B------:R-:W-:-:S04]  /*1a50*/  @P1 PRMT R5, R22, 0x654, R5 ;  /* 0x0000065416051816 */ /* 0x000fc80000000005 */
[----:B------:R0:W-:Y:S01]  /*1a60*/  @P1 SYNCS.ARRIVE.TRANS64.RED.A1T0 RZ, [R5+URZ], RZ ;  /* 0x000000ff05ff19a7 */ /* 0x0001e2000810043f */
[----:B------:R-:W-:-:S13]  /*1a70*/  ISETP.GT.U32.AND P1, PT, R19, 0x1, PT ;  /* 0x000000011300780c */ /* 0x000fda0003f24070 */
[----:B0-----:R-:W-:Y:S05]  /*1a80*/  @P1 BRA `(.L_x_29) ;  /* 0x0000000000041947 */ /* 0x001fea0003800000 */
[----:B------:R-:W-:Y:S01]  /*1a90*/  BPT.TRAP 0x1 ;  /* 0x000000040000795c */ /* 0x000fe20000300000 */
.L_x_29:
[----:B------:R-:W-:Y:S01]  /*1aa0*/  UIADD3 UR8, UR8, 0x1, URZ ;  /* 0x0000000108087890 */ /* 0x000fe2000fffe03f */
[C---:B------:R-:W-:Y:S01]  /*1ab0*/  ISETP.GT.AND P2, PT, R0.reuse, 0x1, PT ;  /* 0x000000010000780c */ /* 0x040fe20003f44270 */
[----:B------:R-:W-:Y:S02]  /*1ac0*/  VIADD R3, R3, 0x1 ;  /* 0x0000000103037836 */ /* 0x000fe40000000000 */
[----:B------:R-:W-:Y:S01]  /*1ad0*/  UISETP.NE.AND UP0, UPT, UR8, 0xe, UPT ;  /* 0x0000000e0800788c */ /* 0x000fe2000bf05270 */
[----:B------:R-:W-:Y:S02]  /*1ae0*/  VIADD R0, R0, 0xffffffff ;  /* 0xffffffff00007836 */ /* 0x000fe40000000000 */
[C---:B------:R-:W-:Y:S01]  /*1af0*/  ISETP.NE.AND P1, PT, R3.reuse, 0xe, PT ;  /* 0x0000000e0300780c */ /* 0x040fe20003f25270 */
[----:B------:R-:W-:Y:S02]  /*1b00*/  USEL UR4, URZ, 0x1, UP0 ;  /* 0x000000013f047887 */ /* 0x000fe40008000000 */
[----:B------:R-:W-:Y:S01]  /*1b10*/  USEL UR8, UR8, URZ, UP0 ;  /* 0x0000003f08087287 */ /* 0x000fe20008000000 */
[----:B------:R-:W-:-:S03]  /*1b20*/  SEL R3, R3, RZ, P1 ;  /* 0x000000ff03037207 */ /* 0x000fc60000800000 */
[----:B------:R-:W-:Y:S01]  /*1b30*/  LOP3.LUT R7, R7, UR4, RZ, 0x3c, !PT ;  /* 0x0000000407077c12 */ /* 0x000fe2000f8e3cff */
[----:B------:R-:W-:Y:S07]  /*1b40*/  @P2 BRA `(.L_x_30) ;  /* 0xfffffffc00382947 */ /* 0x000fee000383ffff */
.L_x_23:
[----:B------:R-:W3:Y:S02]  /*1b50*/  LDC R0, c[0x0][0x28c] ;  /* 0x0000a300ff007b82 */ /* 0x000ee40000000800 */
[----:B---3--:R-:W-:-:S13]  /*1b60*/  ISETP.GE.AND P1, PT, R0, 0x1, PT ;  /* 0x000000010000780c */ /* 0x008fda0003f26270 */
[----:B------:R-:W-:Y:S05]  /*1b70*/  @!P1 BRA `(.L_x_31) ;  /* 0x0000000000549947 */ /* 0x000fea0003800000 */
[----:B------:R-:W-:Y:S05]  /*1b80*/  @!P0 BRA `(.L_x_32) ;  /* 0x0000000000048947 */ /* 0x000fea0003800000 */
[----:B------:R-:W-:Y:S01]  /*1b90*/  BPT.TRAP 0x1 ;  /* 0x000000040000795c */ /* 0x000fe20000300000 */
.L_x_32:
[----:B------:R-:W-:Y:S01]  /*1ba0*/  ISETP.NE.AND P1, PT, R91, RZ, PT ;  /* 0x000000ff5b00720c */ /* 0x000fe20003f25270 */
[----:B------:R-:W-:Y:S01]  /*1bb0*/  BSSY B0, `(.L_x_33) ;  /* 0x000000f000007945 */ /* 0x000fe20003800000 */
[----:B------:R-:W-:-:S11]  /*1bc0*/  ISETP.GT.U32.AND P0, PT, R19, 0x1, PT ;  /* 0x000000011300780c */ /* 0x000fd60003f04070 */
[----:B------:R-:W-:Y:S05]  /*1bd0*/  @!P1 BRA `(.L_x_34) ;  /* 0x0000000000309947 */ /* 0x000fea0003800000 */
[----:B------:R-:W-:-:S04]  /*1be0*/  UISETP.LT.AND UP0, UPT, UR40, 0x1, UPT ;  /* 0x000000012800788c */ /* 0x000fc8000bf01270 */
[----:B------:R-:W-:-:S04]  /*1bf0*/  USEL UR6, UR40, 0x1, UP0 ;  /* 0x0000000128067887 */ /* 0x000fc80008000000 */
[----:B------:R-:W-:-:S04]  /*1c00*/  UIADD3 UR6, UR39, UR40, -UR6 ;  /* 0x0000002827067290 */ /* 0x000fc8000fffe806 */
[----:B------:R-:W-:-:S04]  /*1c10*/  USHF.R.U32.HI UR4, URZ, 0x1, UR6 ;  /* 0x000000013f047899 */ /* 0x000fc80008011606 */
[----:B------:R-:W-:-:S04]  /*1c20*/  UIMAD.WIDE.U32 UR4, UR4, -0x6db6db6d, URZ ;  /* 0x92492493040478a5 */ /* 0x000fc8000f8e003f */
[----:B------:R-:W-:-:S04]  /*1c30*/  USHF.R.U32.HI UR4, URZ, 0x2, UR5 ;  /* 0x000000023f047899 */ /* 0x000fc80008011605 */
[----:B------:R-:W-:-:S06]  /*1c40*/  UIMAD UR6, UR4, -0xe, UR6 ;  /* 0xfffffff2040678a4 */ /* 0x000fcc000f8e0206 */
[----:B------:R-:W-:-:S04]  /*1c50*/  IMAD.U32 R3, RZ, RZ, UR6 ;  /* 0x00000006ff037e24 */ /* 0x000fc8000f8e00ff */
[----:B------:R-:W-:-:S04]  /*1c60*/  IMAD R0, R3, 0x8, R6 ;  /* 0x0000000803007824 */ /* 0x000fc800078e0206 */
[----:B------:R-:W-:-:S05]  /*1c70*/  VIADD R3, R0, 0x70 ;  /* 0x0000007000037836 */ /* 0x000fca0000000000 */
[----:B------:R-:W-:-:S04]  /*1c80*/  PRMT R3, R22, 0x654, R3 ;  /* 0x0000065416037816 */ /* 0x000fc80000000003 */
[----:B------:R3:W-:Y:S03]  /*1c90*/  SYNCS.ARRIVE.TRANS64.RED.A1T0 RZ, [R3+URZ], RZ ;  /* 0x000000ff03ff79a7 */ /* 0x0007e6000810043f */
.L_x_34:
[----:B------:R-:W-:Y:S05]  /*1ca0*/  BSYNC B0 ;  /* 0x0000000000007941 */ /* 0x000fea0003800000 */
.L_x_33:
[----:B------:R-:W-:Y:S05]  /*1cb0*/  @P0 BRA `(.L_x_31) ;  /* 0x0000000000040947 */ /* 0x000fea0003800000 */
[----:B------:R-:W-:Y:S01]  /*1cc0*/  BPT.TRAP 0x1 ;  /* 0x000000040000795c */ /* 0x000fe20000300000 */
.L_x_31:
[----:B------:R-:W4:Y:S01]  /*1cd0*/  LDC R7, c[0x0][0x288] ;  /* 0x0000a200ff077b82 */ /* 0x000f220000000800 */
[--C-:B------:R-:W-:Y:S01]  /*1ce0*/  SHF.R.U32.HI R0, RZ, 0x2, R18.reuse ;  /* 0x00000002ff007819 */ /* 0x100fe20000011612 */
[----:B------:R-:W-:Y:S01]  /*1cf0*/  IMAD.SHL.U32 R93, R93, 0x80, RZ ;  /* 0x000000805d5d7824 */ /* 0x000fe200078e00ff */
[----:B01----:R-:W-:Y:S01]  /*1d00*/  SHF.R.U32.HI R5, RZ, 0x7, R18 ;  /* 0x00000007ff057819 */ /* 0x003fe20000011612 */
[----:B------:R-:W-:Y:S01]  /*1d10*/  UIADD3 UR39, UR40, UR39, URZ ;  /* 0x0000002728277290 */ /* 0x000fe2000fffe03f */
[----:B------:R-:W-:Y:S01]  /*1d20*/  LOP3.LUT R4, R18, 0x60, RZ, 0xc0, !PT ;  /* 0x0000006012047812 */ /* 0x000fe200078ec0ff */
[----:B------:R-:W-:Y:S01]  /*1d30*/  ULDC UR7, c[0x0][0x284] ;  /* 0x0000a10000077ab9 */ /* 0x000fe20000000800 */
[----:B---3--:R-:W-:Y:S01]  /*1d40*/  LOP3.LUT R3, R0, 0x7, RZ, 0xc0, !PT ;  /* 0x0000000700037812 */ /* 0x008fe200078ec0ff */
[----:B------:R-:W-:Y:S01]  /*1d50*/  UISETP.GT.U32.AND UP0, UPT, UR39, 0xd, UPT ;  /* 0x0000000d2700788c */ /* 0x000fe2000bf04070 */
[----:B------:R-:W-:Y:S01]  /*1d60*/  LOP3.LUT R0, R5, 0x1, RZ, 0xc0, !PT ;  /* 0x0000000105007812 */ /* 0x000fe200078ec0ff */
[----:B------:R-:W-:Y:S01]  /*1d70*/  USHF.R.U32.HI UR4, URZ, 0x1, UR39 ;  /* 0x000000013f047899 */ /* 0x000fe20008011627 */
[----:B------:R-:W-:Y:S01]  /*1d80*/  SHF.R.U32.HI R6, RZ, 0x1, R4 ;  /* 0x00000001ff067819 */ /* 0x000fe20000011604 */
[----:B------:R-:W-:Y:S01]  /*1d90*/  UISETP.LT.U32.AND UP0, UPT, UR40, 0xe, UP0 ;  /* 0x0000000e2800788c */ /* 0x000fe20008701070 */
[----:B------:R-:W-:Y:S01]  /*1da0*/  LOP3.LUT R4, R18, 0x3, RZ, 0xc0, !PT ;  /* 0x0000000312047812 */ /* 0x000fe200078ec0ff */
[----:B------:R-:W-:Y:S01]  /*1db0*/  IMAD.SHL.U32 R8, R0, 0x40, RZ ;  /* 0x0000004000087824 */ /* 0x000fe200078e00ff */
[--C-:B------:R-:W-:Y:S01]  /*1dc0*/  IADD3 R5, RZ, -R6, -R3.reuse ;  /* 0x80000006ff057210 */ /* 0x100fe20007ffe803 */
[----:B------:R-:W-:Y:S01]  /*1dd0*/  UISETP.GE.U32.AND UP1, UPT, UR40, 0xe, UPT ;  /* 0x0000000e2800788c */ /* 0x000fe2000bf26070 */
[----:B------:R-:W-:Y:S01]  /*1de0*/  SHF.R.S32.HI R14, RZ, 0x1f, R90 ;  /* 0x0000001fff0e7819 */ /* 0x000fe2000001145a */
[----:B------:R-:W-:Y:S01]  /*1df0*/  ULDC.64 UR8, c[0x0][0x5d0] ;  /* 0x0001740000087ab9 */ /* 0x000fe20000000a00 */
[----:B------:R-:W-:Y:S01]  /*1e00*/  LOP3.LUT R3, R8, 0x40, R3, 0xe2, !PT ;  /* 0x0000004008037812 */ /* 0x000fe200078ee203 */
[----:B------:R-:W-:Y:S01]  /*1e10*/  IMAD.SHL.U32 R8, R18, 0x2, RZ ;  /* 0x0000000212087824 */ /* 0x000fe200078e00ff */
[----:B------:R-:W-:Y:S01]  /*1e20*/  UIMAD.WIDE.U32 UR4, UR4, -0x6db6db6d, URZ ;  /* 0x92492493040478a5 */ /* 0x000fe2000f8e003f */
[----:B------:R-:W-:Y:S01]  /*1e30*/  IMAD R0, R0, -0x40, R5 ;  /* 0xffffffc000007824 */ /* 0x000fe200078e0205 */
[----:B------:R-:W-:Y:S01]  /*1e40*/  USEL UR6, URZ, 0x1, !UP0 ;  /* 0x000000013f067887 */ /* 0x000fe2000c000000 */
[----:B----4-:R-:W-:Y:S01]  /*1e50*/  IMAD R12, R4, -0x2, R7 ;  /* 0xfffffffe040c7824 */ /* 0x010fe200078e0207 */
[C---:B------:R-:W-:Y:S01]  /*1e60*/  ISETP.GE.AND P0, PT, R93.reuse, R7, PT ;  /* 0x000000075d00720c */ /* 0x040fe20003f06270 */
[----:B------:R-:W-:Y:S01]  /*1e70*/  IMAD.SHL.U32 R7, R92, 0x80, RZ ;  /* 0x000000805c077824 */ /* 0x000fe200078e00ff */
[----:B------:R-:W-:Y:S01]  /*1e80*/  LOP3.LUT R8, R93, 0x6, R8, 0xf8, !PT ;  /* 0x000000065d087812 */ /* 0x000fe200078ef808 */
[----:B------:R-:W-:Y:S01]  /*1e90*/  IMAD R5, R14, UR8, RZ ;  /* 0x000000080e057c24 */ /* 0x000fe2000f8e02ff */
[----:B------:R-:W-:Y:S01]  /*1ea0*/  USHF.R.U32.HI UR4, URZ, 0x2, UR5 ;  /* 0x000000023f047899 */ /* 0x000fe20008011605 */
[----:B------:R-:W-:Y:S01]  /*1eb0*/  IMAD.WIDE R10, R92, 0x80, RZ ;  /* 0x000000805c0a7825 */ /* 0x000fe200078e02ff */
[C---:B------:R-:W-:Y:S01]  /*1ec0*/  ISETP.GE.OR P0, PT, R7.reuse, UR7, P0 ;  /* 0x0000000707007c0c */ /* 0x040fe20008706670 */
[----:B------:R-:W-:Y:S01]  /*1ed0*/  ULOP3.LUT UR38, UR38, UR6, URZ, 0x3c, !UPT ;  /* 0x0000000626267292 */ /* 0x000fe2000f8e3c3f */
[----:B------:R-:W-:Y:S01]  /*1ee0*/  SHF.R.S32.HI R9, RZ, 0x1f, R8 ;  /* 0x0000001fff097819 */ /* 0x000fe20000011408 */
[C---:B------:R-:W-:Y:S01]  /*1ef0*/  IMAD R13, R90.reuse, UR9, R5 ;  /* 0x000000095a0d7c24 */ /* 0x040fe2000f8e0205 */
[----:B------:R-:W-:Y:S01]  /*1f00*/  UIMAD UR39, UR4, -0xe, UR39 ;  /* 0xfffffff2042778a4 */ /* 0x000fe2000f8e0227 */
[----:B------:R-:W-:Y:S01]  /*1f10*/  IADD3 R96, -R7, UR7, R0 ;  /* 0x0000000707607c10 */ /* 0x000fe2000fffe100 */
[----:B------:R-:W-:Y:S01]  /*1f20*/  @UP1 ULOP3.LUT UR38, UR38, 0x1, UR4, 0x78, !UPT ;  /* 0x0000000126261892 */ /* 0x000fe2000f8e7804 */
[----:B------:R-:W-:Y:S01]  /*1f30*/  IMAD.WIDE.U32 R4, R90, UR8, R8 ;  /* 0x000000085a047c25 */ /* 0x000fe2000f8e0008 */
[----:B------:R-:W-:-:S03]  /*1f40*/  LOP3.LUT R97, R10, R3, R6, 0xfe, !PT ;  /* 0x000000030a617212 */ /* 0x000fc600078efe06 */
[----:B------:R-:W-:Y:S02]  /*1f50*/  IMAD.IADD R5, R5, 0x1, R13 ;  /* 0x0000000105057824 */ /* 0x000fe400078e020d */
[----:B------:R-:W-:Y:S02]  /*1f60*/  IMAD.IADD R3, R12, 0x1, -R93 ;  /* 0x000000010c037824 */ /* 0x000fe400078e0a5d */
[----:B------:R-:W-:Y:S01]  /*1f70*/  IMAD.MOV.U32 R0, RZ, RZ, -0x1 ;  /* 0xffffffffff007424 */ /* 0x000fe200078e00ff */
[----:B------:R-:W-:Y:S06]  /*1f80*/  @P0 BRA `(.L_x_35) ;  /* 0x0000003000a00947 */ /* 0x000fec0003800000 */
[----:B------:R-:W0:Y:S01]  /*1f90*/  LDC.64 R12, c[0x0][0x5c8] ;  /* 0x00017200ff0c7b82 */ /* 0x000e220000000a00 */
[----:B------:R-:W-:Y:S01]  /*1fa0*/  ULDC.64 UR4, c[0x0][0x5c0] ;  /* 0x0001700000047ab9 */ /* 0x000fe20000000a00 */
[----:B------:R-:W-:Y:S01]  /*1fb0*/  BSSY B0, `(.L_x_35) ;  /* 0x0000325000007945 */ /* 0x000fe20003800000 */
[-C--:B0-----:R-:W-:Y:S02]  /*1fc0*/  IMAD R6, R11, R12.reuse, RZ ;  /* 0x0000000c0b067224 */ /* 0x081fe400078e02ff */
[----:B------:R-:W-:-:S04]  /*1fd0*/  IMAD.WIDE.U32 R4, R97, R12, R4 ;  /* 0x0000000c61047225 */ /* 0x000fc800078e0004 */
[----:B------:R-:W-:Y:S01]  /*1fe0*/  IMAD R7, R97, R13, R6 ;  /* 0x0000000d61077224 */ /* 0x000fe200078e0206 */
[----:B------:R-:W-:-:S03]  /*1ff0*/  IADD3 R4, P0, R4, UR4, RZ ;  /* 0x0000000404047c10 */ /* 0x000fc6000ff1e0ff */
[----:B------:R-:W-:Y:S01]  /*2000*/  IMAD.IADD R7, R5, 0x1, R7 ;  /* 0x0000000105077824 */ /* 0x000fe200078e0207 */
[----:B------:R-:W-:-:S04]  /*2010*/  LEA R6, P1, R12, R4, 0x3 ;  /* 0x000000040c067211 */ /* 0x000fc800078218ff */
[----:B------:R-:W-:Y:S02]  /*2020*/  IADD3.X R5, R7, UR5, RZ, P0, !PT ;  /* 0x0000000507057c10 */ /* 0x000fe400087fe4ff */
[----:B-----5:R-:W-:Y:S02]  /*2030*/  ISETP.NE.AND P0, PT, R88, RZ, PT ;  /* 0x000000ff5800720c */ /* 0x020fe40003f05270 */
[----:B------:R-:W-:-:S11]  /*2040*/  LEA.HI.X R7, R12, R5, R13, 0x3, P1 ;  /* 0x000000050c077211 */ /* 0x000fd600008f1c0d */
[----:B------:R-:W-:Y:S05]  /*2050*/  @!P0 BRA `(.L_x_36) ;  /* 0x0000002400608947 */ /* 0x000fea0003800000 */
[----:B------:R-:W0:Y:S01]  /*2060*/  LDC.64 R92, c[0x0][0x5b0] ;  /* 0x00016c00ff5c7b82 */ /* 0x000e220000000a00 */
[----:B------:R-:W-:Y:S01]  /*2070*/  ULDC.64 UR4, c[0x0][0x5b8] ;  /* 0x00016e0000047ab9 */ /* 0x000fe20000000a00 */
[----:B------:R-:W-:Y:S01]  /*2080*/  ISETP.GE.AND P1, PT, R96, 0x1, PT ;  /* 0x000000016000780c */ /* 0x000fe20003f26270 */
[----:B------:R-:W-:Y:S01]  /*2090*/  IMAD R13, R14, UR4, RZ ;  /* 0x000000040e0d7c24 */ /* 0x000fe2000f8e02ff */
[----:B------:R-:W-:Y:S01]  /*20a0*/  BSSY B1, `(.L_x_37) ;  /* 0x000000e000017945 */ /* 0x000fe20003800000 */
[C---:B------:R-:W-:Y:S01]  /*20b0*/  IMAD.WIDE.U32 R14, R90.reuse, UR4, R8 ;  /* 0x000000045a0e7c25 */ /* 0x040fe2000f8e0008 */
[----:B------:R-:W-:Y:S02]  /*20c0*/  ISETP.LT.OR P2, PT, R3, 0x1, !P1 ;  /* 0x000000010300780c */ /* 0x000fe40004f41670 */
[----:B------:R-:W1:Y:S01]  /*20d0*/  LDC.64 R94, c[0x0][0x5a8] ;  /* 0x00016a00ff5e7b82 */ /* 0x000e620000000a00 */
[----:B------:R-:W-:Y:S02]  /*20e0*/  IMAD R13, R90, UR5, R13 ;  /* 0x000000055a0d7c24 */ /* 0x000fe4000f8e020d */
[----:B------:R-:W-:-:S02]  /*20f0*/  IMAD.MOV.U32 R12, RZ, RZ, R14 ;  /* 0x000000ffff0c7224 */ /* 0x000fc400078e000e */
[----:B------:R-:W-:Y:S02]  /*2100*/  IMAD.IADD R13, R15, 0x1, R13 ;  /* 0x000000010f0d7824 */ /* 0x000fe400078e020d */
[-C--:B0-----:R-:W-:Y:S02]  /*2110*/  IMAD R10, R11, R92.reuse, RZ ;  /* 0x0000005c0b0a7224 */ /* 0x081fe400078e02ff */
[----:B------:R-:W-:-:S04]  /*2120*/  IMAD.WIDE.U32 R8, R97, R92, R12 ;  /* 0x0000005c61087225 */ /* 0x000fc800078e000c */
[----:B------:R-:W-:Y:S01]  /*2130*/  IMAD R21, R97, R93, R10 ;  /* 0x0000005d61157224 */ /* 0x000fe200078e020a */
[----:B-1----:R-:W-:-:S04]  /*2140*/  IADD3 R8, P0, R8, R94, RZ ;  /* 0x0000005e08087210 */ /* 0x002fc80007f1e0ff */
[----:B------:R-:W-:Y:S01]  /*2150*/  IADD3.X R9, R95, R9, R21, P0, !PT ;  /* 0x000000095f097210 */ /* 0x000fe200007fe415 */
[----:B------:R-:W-:Y:S08]  /*2160*/  @P2 BRA `(.L_x_38) ;  /* 0x0000000000042947 */ /* 0x000ff00003800000 */
[----:B--2---:R0:W5:Y:S02]  /*2170*/  LDG.E.U8 R89, desc[UR36][R8.64] ;  /* 0x0000002408597981 */ /* 0x004164000c1e1100 */
.L_x_38:
[----:B------:R-:W-:Y:S05]  /*2180*/  BSYNC B1 ;  /* 0x0000000000017941 */ /* 0x000fea0003800000 */
.L_x_37:
[----:B-----5:R-:W-:Y:S01]  /*2190*/  LOP3.LUT R10, R89, 0xffff, RZ, 0xc0, !PT ;  /* 0x0000ffff590a7812 */ /* 0x020fe200078ec0ff */
[----:B------:R-:W-:Y:S01]  /*21a0*/  BSSY B1, `(.L_x_39) ;  /* 0x0000010000017945 */ /* 0x000fe20003800000 */
[----:B------:R-:W-:Y:S02]  /*21b0*/  SHF.L.U64.HI R11, R92, 0x3, R93 ;  /* 0x000000035c0b7819 */ /* 0x000fe4000001025d */
[----:B------:R-:W-:Y:S01]  /*21c0*/  PRMT R15, R10, 0x8880, RZ ;  /* 0x000088800a0f7816 */ /* 0x000fe200000000ff */
[----:B------:R-:W-:Y:S01]  /*21d0*/  IMAD.SHL.U32 R10, R92, 0x8, RZ ;  /* 0x000000085c0a7824 */ /* 0x000fe200078e00ff */
[----:B------:R-:W-:-:S03]  /*21e0*/  ISETP.GE.AND P0, PT, R96, 0x9, PT ;  /* 0x000000096000780c */ /* 0x000fc60003f06270 */
[----:B------:R-:W-:Y:S02]  /*21f0*/  IMAD R20, R15, R88, RZ ;  /* 0x000000580f147224 */ /* 0x000fe400078e02ff */
[----:B------:R-:W-:-:S04]  /*2200*/  IMAD.WIDE.U32 R10, R97, R92, R10 ;  /* 0x0000005c610a7225 */ /* 0x000fc800078e000a */
[----:B------:R-:W-:Y:S01]  /*2210*/  @!P2 IMAD R15, R24, R23, R20 ;  /* 0x00000017180fa224 */ /* 0x000fe200078e0214 */
[----:B------:R-:W-:Y:S01]  /*2220*/  IADD3 R10, P3, P4, R14, R94, R10 ;  /* 0x0000005e0e0a7210 */ /* 0x000fe20007c7e00a */
[----:B------:R-:W-:-:S03]  /*2230*/  IMAD.IADD R14, R21, 0x1, R11 ;  /* 0x00000001150e7824 */ /* 0x000fc600078e020b */
[----:B------:R1:W-:Y:S01]  /*2240*/  @!P2 STG.E.U8 desc[UR36][R4.64], R15 ;  /* 0x0000000f0400a986 */ /* 0x0003e2000c101124 */
[----:B------:R-:W-:-:S13]  /*2250*/  ISETP.LT.OR P2, PT, R3, 0x2, !P1 ;  /* 0x000000020300780c */ /* 0x000fda0004f41670 */
[----:B-1----:R-:W-:Y:S05]  /*2260*/  @P2 BRA `(.L_x_40) ;  /* 0x00000000000c2947 */ /* 0x002fea0003800000 */
[----:B--2---:R-:W2:Y:S02]  /*2270*/  LDG.E.U8 R89, desc[UR36][R8.64+0x1] ;  /* 0x0000012408597981 */ /* 0x004ea4000c1e1100 */
[----:B--2---:R-:W-:-:S05]  /*2280*/  PRMT R15, R89, 0x8880, RZ ;  /* 0x00008880590f7816 */ /* 0x004fca00000000ff */
[----:B------:R-:W-:-:S07]  /*2290*/  IMAD R20, R15, R88, RZ ;  /* 0x000000580f147224 */ /* 0x000fce00078e02ff */
.L_x_40:
[----:B------:R-:W-:Y:S05]  /*22a0*/  BSYNC B1 ;  /* 0x0000000000017941 */ /* 0x000fea0003800000 */
.L_x_39:
[----:B------:R-:W-:Y:S01]  /*22b0*/  IADD3.X R11, R13, R95, R14, P3, P4 ;  /* 0x0000005f0d0b7210 */ /* 0x000fe20001fe840e */
[----:B------:R-:W-:Y:S01]  /*22c0*/  @!P2 IMAD R25, R25, R23, R20 ;  /* 0x000000171919a224 */ /* 0x000fe200078e0214 */
[C---:B------:R-:W-:Y:S01]  /*22d0*/  ISETP.LT.OR P3, PT, R3.reuse, 0x1, !P0 ;  /* 0x000000010300780c */ /* 0x040fe20004761670 */
[----:B------:R-:W-:Y:S01]  /*22e0*/  BSSY B1, `(.L_x_41) ;  /* 0x0000008000017945 */ /* 0x000fe20003800000 */
[C---:B------:R-:W-:Y:S02]  /*22f0*/  ISETP.LT.OR P4, PT, R3.reuse, 0x9, !P1 ;  /* 0x000000090300780c */ /* 0x040fe40004f81670 */
[----:B------:R1:W-:Y:S01]  /*2300*/  @!P2 STG.E.U8 desc[UR36][R4.64+0x1], R25 ;  /* 0x000001190400a986 */ /* 0x0003e2000c101124 */
[----:B------:R-:W-:-:S08]  /*2310*/  ISETP.LT.OR P2, PT, R3, 0x2, !P0 ;  /* 0x000000020300780c */ /* 0x000fd00004741670 */
[----:B------:R-:W-:Y:S05]  /*2320*/  @P3 BRA `(.L_x_42) ;  /* 0x00000000000c3947 */ /* 0x000fea0003800000 */
[----:B--2---:R-:W2:Y:S02]  /*2330*/  LDG.E.U8 R89, desc[UR36][R10.64] ;  /* 0x000000240a597981 */ /* 0x004ea4000c1e1100 */
[----:B--2---:R-:W-:-:S05]  /*2340*/  PRMT R13, R89, 0x8880, RZ ;  /* 0x00008880590d7816 */ /* 0x004fca00000000ff */
[----:B------:R-:W-:-:S07]  /*2350*/  IMAD R20, R13, R88, RZ ;  /* 0x000000580d147224 */ /* 0x000fce00078e02ff */
.L_x_42:
[----:B------:R-:W-:Y:S05]  /*2360*/  BSYNC B1 ;  /* 0x0000000000017941 */ /* 0x000fea0003800000 */
.L_x_41:
[----:B------:R-:W-:Y:S01]  /*2370*/  @!P3 IMAD R13, R26, R23, R20 ;  /* 0x000000171a0db224 */ /* 0x000fe200078e0214 */
[----:B------:R-:W-:Y:S04]  /*2380*/  BSSY B1, `(.L_x_43) ;  /* 0x0000006000017945 */ /* 0x000fe80003800000 */
[----:B------:R3:W-:Y:S01]  /*2390*/  @!P3 STG.E.U8 desc[UR36][R6.64], R13 ;  /* 0x0000000d0600b986 */ /* 0x0007e2000c101124 */
[----:B------:R-:W-:Y:S05]  /*23a0*/  @P2 BRA `(.L_x_44) ;  /* 0x00000000000c2947 */ /* 0x000fea0003800000 */
[----:B--2---:R-:W3:Y:S02]  /*23b0*/  LDG.E.U8 R89, desc[UR36][R10.64+0x1] ;  /* 0x000001240a597981 */ /* 0x004ee4000c1e1100 */
[----:B---3--:R-:W-:-:S05]  /*23c0*/  PRMT R13, R89, 0x8880, RZ ;  /* 0x00008880590d7816 */ /* 0x008fca00000000ff */
[----:B------:R-:W-:-:S07]  /*23d0*/  IMAD R20, R13, R88, RZ ;  /* 0x000000580d147224 */ /* 0x000fce00078e02ff */
.L_x_44:
[----:B------:R-:W-:Y:S05]  /*23e0*/  BSYNC B1 ;  /* 0x0000000000017941 */ /* 0x000fea0003800000 */
.L_x_43:
[----:B------:R-:W-:Y:S01]  /*23f0*/  @!P2 IMAD R27, R27, R23, R20 ;  /* 0x000000171b1ba224 */ /* 0x000fe200078e0214 */
[----:B------:R-:W-:Y:S04]  /*2400*/  BSSY B1, `(.L_x_45) ;  /* 0x0000006000017945 */ /* 0x000fe80003800000 */
[----:B------:R4:W-:Y:S01]  /*2410*/  @!P2 STG.E.U8 desc[UR36][R6.64+0x1], R27 ;  /* 0x0000011b0600a986 */ /* 0x0009e2000c101124 */
[----:B------:R-:W-:Y:S05]  /*2420*/  @P4 BRA `(.L_x_46) ;  /* 0x00000000000c4947 */ /* 0x000fea0003800000 */
[----:B--2---:R-:W3:Y:S02]  /*2430*/  LDG.E.U8 R89, desc[UR36][R8.64+0x8] ;  /* 0x0000082408597981 */ /* 0x004ee4000c1e1100 */
[----:B---3--:R-:W-:-:S05]  /*2440*/  PRMT R13, R89, 0x8880, RZ ;  /* 0x00008880590d7816 */ /* 0x008fca00000000ff */
[----:B------:R-:W-:-:S07]  /*2450*/  IMAD R20, R13, R88, RZ ;  /* 0x000000580d147224 */ /* 0x000fce00078e02ff */
.L_x_46:
[----:B------:R-:W-:Y:S05]  /*2460*/  BSYNC B1 ;  /* 0x0000000000017941 */ /* 0x000fea0003800000 */
.L_x_45:
[C---:B------:R-:W-:Y:S01]  /*2470*/  ISETP.LT.OR P2, PT, R3.reuse, 0xa, !P1 ;  /* 0x0000000a0300780c */ /* 0x040fe20004f41670 */
[----:B---3--:R-:W-:Y:S01]  /*2480*/  @!P4 IMAD R13, R28, R23, R20 ;  /* 0x000000171c0dc224 */ /* 0x008fe200078e0214 */
[----:B------:R-:W-:Y:S01]  /*2490*/  BSSY B1, `(.L_x_47) ;  /* 0x0000008000017945 */ /* 0x000fe20003800000 */
[----:B------:R-:W-:-:S03]  /*24a0*/  ISETP.LT.OR P3, PT, R3, 0x9, !P0 ;  /* 0x000000090300780c */ /* 0x000fc60004761670 */
[----:B------:R3:W-:Y:S01]  /*24b0*/  @!P4 STG.E.U8 desc[UR36][R4.64+0x8], R13 ;  /* 0x0000080d0400c986 */ /* 0x0007e2000c101124 */
[----:B------:R-:W-:-:S06]  /*24c0*/  ISETP.LT.OR P4, PT, R3, 0xa, !P0 ;  /* 0x0000000a0300780c */ /* 0x000fcc0004781670 */
[----:B------:R-:W-:Y:S07]  /*24d0*/  @P2 BRA `(.L_x_48) ;  /* 0x00000000000c2947 */ /* 0x000fee0003800000 */
[----:B--2---:R-:W3:Y:S02]  /*24e0*/  LDG.E.U8 R89, desc[UR36][R8.64+0x9] ;  /* 0x0000092408597981 */ /* 0x004ee4000c1e1100 */
[----:B---3--:R-:W-:-:S05]  /*24f0*/  PRMT R13, R89, 0x8880, RZ ;  /* 0x00008880590d7816 */ /* 0x008fca00000000ff */
[----:B------:R-:W-:-:S07]  /*2500*/  IMAD R20, R13, R88, RZ ;  /* 0x000000580d147224 */ /* 0x000fce00078e02ff */
.L_x_48:
[----:B------:R-:W-:Y:S05]  /*2510*/  BSYNC B1 ;  /* 0x0000000000017941 */ /* 0x000fea0003800000 */
.L_x_47:
[----:B------:R-:W-:Y:S01]  /*2520*/  @!P2 IMAD R29, R29, R23, R20 ;  /* 0x000000171d1da224 */ /* 0x000fe200078e0214 */
[----:B------:R-:W-:Y:S04]  /*2530*/  BSSY B1, `(.L_x_49) ;  /* 0x0000006000017945 */ /* 0x000fe80003800000 */
[----:B------:R0:W-:Y:S01]  /*2540*/  @!P2 STG.E.U8 desc[UR36][R4.64+0x9], R29 ;  /* 0x0000091d0400a986 */ /* 0x0001e2000c101124 */
[----:B------:R-:W-:Y:S05]  /*2550*/  @P3 BRA `(.L_x_50) ;  /* 0x00000000000c3947 */ /* 0x000fea0003800000 */
[----:B--2---:R-:W3:Y:S02]  /*2560*/  LDG.E.U8 R89, desc[UR36][R10.64+0x8] ;  /* 0x000008240a597981 */ /* 0x004ee4000c1e1100 */
[----:B---3--:R-:W-:-:S05]  /*2570*/  PRMT R13, R89, 0x8880, RZ ;  /* 0x00008880590d7816 */ /* 0x008fca00000000ff */
[----:B------:R-:W-:-:S07]  /*2580*/  IMAD R20, R13, R88, RZ ;  /* 0x000000580d147224 */ /* 0x000fce00078e02ff */
.L_x_50:
[----:B------:R-:W-:Y:S05]  /*2590*/  BSYNC B1 ;  /* 0x0000000000017941 */ /* 0x000fea0003800000 */
.L_x_49:
[----:B---3--:R-:W-:Y:S01]  /*25a0*/  @!P3 IMAD R13, R30, R23, R20 ;  /* 0x000000171e0db224 */ /* 0x008fe200078e0214 */
[----:B------:R-:W-:Y:S04]  /*25b0*/  BSSY B1, `(.L_x_51) ;  /* 0x0000006000017945 */ /* 0x000fe80003800000 */
[----:B------:R3:W-:Y:S01]  /*25c0*/  @!P3 STG.E.U8 desc[UR36][R6.64+0x8], R13 ;  /* 0x0000080d0600b986 */ /* 0x0007e2000c101124 */
[----:B------:R-:W-:Y:S05]  /*25d0*/  @P4 BRA `(.L_x_52) ;  /* 0x00000000000c4947 */ /* 0x000fea0003800000 */
[----:B--2---:R-:W3:Y:S02]  /*25e0*/  LDG.E.U8 R89, desc[UR36][R10.64+0x9] ;  /* 0x000009240a597981 */ /* 0x004ee4000c1e1100 */
[----:B---3--:R-:W-:-:S05]  /*25f0*/  PRMT R13, R89, 0x8880, RZ ;  /* 0x00008880590d7816 */ /* 0x008fca00000000ff */
[----:B------:R-:W-:-:S07]  /*2600*/  IMAD R20, R13, R88, RZ ;  /* 0x000000580d147224 */ /* 0x000fce00078e02ff */
.L_x_52:
[----:B------:R-:W-:Y:S05]  /*2610*/  BSYNC B1 ;  /* 0x0000000000017941 */ /* 0x000fea0003800000 */
.L_x_51:
[----:B------:R-:W-:Y:S01]  /*2620*/  ISETP.LT.OR P2, PT, R3, 0x11, !P1 ;  /* 0x000000110300780c */ /* 0x000fe20004f41670 */
[----:B------:R-:W-:Y:S01]  /*2630*/  @!P4 IMAD R31, R31, R23, R20 ;  /* 0x000000171f1fc224 */ /* 0x000fe200078e0214 */
        /* <DEDUP_REMOVED lines=8> */
.L_x_54:
[----:B------:R-:W-:Y:S05]  /*26c0*/  BSYNC B1 ;  /* 0x0000000000017941 */ /* 0x000fea0003800000 */
.L_x_53:
[----:B---3--:R-:W-:Y:S01]  /*26d0*/  @!P2 IMAD R13, R32, R23, R20 ;  /* 0x00000017200da224 */ /* 0x008fe200078e0214 */
[----:B------:R-:W-:Y:S04]  /*26e0*/  BSSY B1, `(.L_x_55) ;  /* 0x0000006000017945 */ /* 0x000fe80003800000 */
[----:B------:R3:W-:Y:S01]  /*26f0*/  @!P2 STG.E.U8 desc[UR36][R4.64+0x10], R13 ;  /* 0x0000100d0400a986 */ /* 0x0007e2000c101124 */
[----:B------:R-:W-:Y:S05]  /*2700*/  @P3 BRA `(.L_x_56) ;  /* 0x00000000000c3947 */ /* 0x000fea0003800000 */
[----:B--2---:R-:W3:Y:S02]  /*2710*/  LDG.E.U8 R89, desc[UR36][R8.64+0x11] ;  /* 0x0000112408597981 */ /* 0x004ee4000c1e1100 */
[----:B---3--:R-:W-:-:S05]  /*2720*/  PRMT R13, R89, 0x8880, RZ ;  /* 0x00008880590d7816 */ /* 0x008fca00000000ff */
[----:B------:R-:W-:-:S07]  /*2730*/  IMAD R20, R13, R88, RZ ;  /* 0x000000580d147224 */ /* 0x000fce00078e02ff */
.L_x_56:
[----:B------:R-:W-:Y:S05]  /*2740*/  BSYNC B1 ;  /* 0x0000000000017941 */ /* 0x000fea0003800000 */
.L_x_55:
[----:B------:R-:W-:Y:S01]  /*2750*/  @!P3 IMAD R33, R33, R23, R20 ;  /* 0x000000172121b224 */ /* 0x000fe200078e0214 */
[----:B------:R-:W-:Y:S04]  /*2760*/  BSSY B1, `(.L_x_57) ;  /* 0x0000006000017945 */ /* 0x000fe80003800000 */
[----:B------:R0:W-:Y:S01]  /*2770*/  @!P3 STG.E.U8 desc[UR36][R4.64+0x11], R33 ;  /* 0x000011210400b986 */ /* 0x0001e2000c101124 */
[----:B------:R-:W-:Y:S05]  /*2780*/  @P4 BRA `(.L_x_58) ;  /* 0x00000000000c4947 */ /* 0x000fea0003800000 */
[----:B--2---:R-:W3:Y:S02]  /*2790*/  LDG.E.U8 R89, desc[UR36][R10.64+0x10] ;  /* 0x000010240a597981 */ /* 0x004ee4000c1e1100 */
[----:B---3--:R-:W-:-:S05]  /*27a0*/  PRMT R13, R89, 0x8880, RZ ;  /* 0x00008880590d7816 */ /* 0x008fca00000000ff */
[----:B------:R-:W-:-:S07]  /*27b0*/  IMAD R20, R13, R88, RZ ;  /* 0x000000580d147224 */ /* 0x000fce00078e02ff */
.L_x_58:
[----:B------:R-:W-:Y:S05]  /*27c0*/  BSYNC B1 ;  /* 0x0000000000017941 */ /* 0x000fea0003800000 */
.L_x_57:
        /* <DEDUP_REMOVED lines=10> */
.L_x_60:
[----:B------:R-:W-:Y:S05]  /*2870*/  BSYNC B1 ;  /* 0x0000000000017941 */ /* 0x000fea0003800000 */
.L_x_59:
[----:B------:R-:W-:Y:S01]  /*2880*/  @!P2 IMAD R35, R35, R23, R20 ;  /* 0x000000172323a224 */ /* 0x000fe200078e0214 */
[----:B------:R-:W-:Y:S04]  /*2890*/  BSSY B1, `(.L_x_61) ;  /* 0x0000006000017945 */ /* 0x000fe80003800000 */
[----:B------:R0:W-:Y:S01]  /*28a0*/  @!P2 STG.E.U8 desc[UR36][R6.64+0x11], R35 ;  /* 0x000011230600a986 */ /* 0x0001e2000c101124 */
[----:B------:R-:W-:Y:S05]  /*28b0*/  @P3 BRA `(.L_x_62) ;  /* 0x00000000000c3947 */ /* 0x000fea0003800000 */
[----:B--2---:R-:W3:Y:S02]  /*28c0*/  LDG.E.U8 R89, desc[UR36][R8.64+0x18] ;  /* 0x0000182408597981 */ /* 0x004ee4000c1e1100 */
[----:B---3--:R-:W-:-:S05]  /*28d0*/  PRMT R13, R89, 0x8880, RZ ;  /* 0x00008880590d7816 */ /* 0x008fca00000000ff */
[----:B------:R-:W-:-:S07]  /*28e0*/  IMAD R20, R13, R88, RZ ;  /* 0x000000580d147224 */ /* 0x000fce00078e02ff */
.L_x_62:
[----:B------:R-:W-:Y:S05]  /*28f0*/  BSYNC B1 ;  /* 0x0000000000017941 */ /* 0x000fea0003800000 */
.L_x_61:
[----:B---3--:R-:W-:Y:S01]  /*2900*/  @!P3 IMAD R13, R36, R23, R20 ;  /* 0x00000017240db224 */ /* 0x008fe200078e0214 */
[----:B------:R-:W-:Y:S04]  /*2910*/  BSSY B1, `(.L_x_63) ;  /* 0x0000006000017945 */ /* 0x000fe80003800000 */
[----:B------:R3:W-:Y:S01]  /*2920*/  @!P3 STG.E.U8 desc[UR36][R4.64+0x18], R13 ;  /* 0x0000180d0400b986 */ /* 0x0007e2000c101124 */
[----:B------:R-:W-:Y:S05]  /*2930*/  @P4 BRA `(.L_x_64) ;  /* 0x00000000000c4947 */ /* 0x000fea0003800000 */
[----:B--2---:R-:W3:Y:S02]  /*2940*/  LDG.E.U8 R89, desc[UR36][R8.64+0x19] ;  /* 0x0000192408597981 */ /* 0x004ee4000c1e1100 */
[----:B---3--:R-:W-:-:S05]  /*2950*/  PRMT R13, R89, 0x8880, RZ ;  /* 0x00008880590d7816 */ /* 0x008fca00000000ff */
[----:B------:R-:W-:-:S07]  /*2960*/  IMAD R20, R13, R88, RZ ;  /* 0x000000580d147224 */ /* 0x000fce00078e02ff */
.L_x_64:
[----:B------:R-:W-:Y:S05]  /*2970*/  BSYNC B1 ;  /* 0x0000000000017941 */ /* 0x000fea0003800000 */
.L_x_63:
        /* <DEDUP_REMOVED lines=10> */
.L_x_66:
[----:B------:R-:W-:Y:S05]  /*2a20*/  BSYNC B1 ;  /* 0x0000000000017941 */ /* 0x000fea0003800000 */
.L_x_65:
[----:B---3--:R-:W-:Y:S01]  /*2a30*/  @!P2 IMAD R13, R38, R23, R20 ;  /* 0x00000017260da224 */ /* 0x008fe200078e0214 */
[----:B------:R-:W-:Y:S04]  /*2a40*/  BSSY B1, `(.L_x_67) ;  /* 0x0000006000017945 */ /* 0x000fe80003800000 */
[----:B------:R3:W-:Y:S01]  /*2a50*/  @!P2 STG.E.U8 desc[UR36][R6.64+0x18], R13 ;  /* 0x0000180d0600a986 */ /* 0x0007e2000c101124 */
[----:B------:R-:W-:Y:S05]  /*2a60*/  @P3 BRA `(.L_x_68) ;  /* 0x00000000000c3947 */ /* 0x000fea0003800000 */
[----:B--2---:R-:W3:Y:S02]  /*2a70*/  LDG.E.U8 R89, desc[UR36][R10.64+0x19] ;  /* 0x000019240a597981 */ /* 0x004ee4000c1e1100 */
[----:B---3--:R-:W-:-:S05]  /*2a80*/  PRMT R13, R89, 0x8880, RZ ;  /* 0x00008880590d7816 */ /* 0x008fca00000000ff */
[----:B------:R-:W-:-:S07]  /*2a90*/  IMAD R20, R13, R88, RZ ;  /* 0x000000580d147224 */ /* 0x000fce00078e02ff */
.L_x_68:
[----:B------:R-:W-:Y:S05]  /*2aa0*/  BSYNC B1 ;  /* 0x0000000000017941 */ /* 0x000fea0003800000 */
.L_x_67:
[----:B------:R-:W-:Y:S01]  /*2ab0*/  @!P3 IMAD R39, R39, R23, R20 ;  /* 0x000000172727b224 */ /* 0x000fe200078e0214 */
[----:B------:R-:W-:Y:S04]  /*2ac0*/  BSSY B1, `(.L_x_69) ;  /* 0x0000006000017945 */ /* 0x000fe80003800000 */
[----:B------:R0:W-:Y:S01]  /*2ad0*/  @!P3 STG.E.U8 desc[UR36][R6.64+0x19], R39 ;  /* 0x000019270600b986 */ /* 0x0001e2000c101124 */
[----:B------:R-:W-:Y:S05]  /*2ae0*/  @P4 BRA `(.L_x_70) ;  /* 0x00000000000c4947 */ /* 0x000fea0003800000 */
[----:B--2---:R-:W3:Y:S02]  /*2af0*/  LDG.E.U8 R89, desc[UR36][R8.64+0x20] ;  /* 0x0000202408597981 */ /* 0x004ee4000c1e1100 */
[----:B---3--:R-:W-:-:S05]  /*2b00*/  PRMT R13, R89, 0x8880, RZ ;  /* 0x00008880590d7816 */ /* 0x008fca00000000ff */
[----:B------:R-:W-:-:S07]  /*2b10*/  IMAD R20, R13, R88, RZ ;  /* 0x000000580d147224 */ /* 0x000fce00078e02ff */
.L_x_70:
[----:B------:R-:W-:Y:S05]  /*2b20*/  BSYNC B1 ;  /* 0x0000000000017941 */ /* 0x000fea0003800000 */
.L_x_69:
        /* <DEDUP_REMOVED lines=10> */
.L_x_72:
[----:B------:R-:W-:Y:S05]  /*2bd0*/  BSYNC B1 ;  /* 0x0000000000017941 */ /* 0x000fea0003800000 */
.L_x_71:
[----:B------:R-:W-:Y:S01]  /*2be0*/  @!P2 IMAD R41, R41, R23, R20 ;  /* 0x000000172929a224 */ /* 0x000fe200078e0214 */
[----:B------:R-:W-:Y:S04]  /*2bf0*/  BSSY B1, `(.L_x_73) ;  /* 0x0000006000017945 */ /* 0x000fe80003800000 */
[----:B------:R0:W-:Y:S01]  /*2c00*/  @!P2 STG.E.U8 desc[UR36][R4.64+0x21], R41 ;  /* 0x000021290400a986 */ /* 0x0001e2000c101124 */
[----:B------:R-:W-:Y:S05]  /*2c10*/  @P3 BRA `(.L_x_74) ;  /* 0x00000000000c3947 */ /* 0x000fea0003800000 */
[----:B--2---:R-:W3:Y:S02]  /*2c20*/  LDG.E.U8 R89, desc[UR36][R10.64+0x20] ;  /* 0x000020240a597981 */ /* 0x004ee4000c1e1100 */
[----:B---3--:R-:W-:-:S05]  /*2c30*/  PRMT R13, R89, 0x8880, RZ ;  /* 0x00008880590d7816 */ /* 0x008fca00000000ff */
[----:B------:R-:W-:-:S07]  /*2c40*/  IMAD R20, R13, R88, RZ ;  /* 0x000000580d147224 */ /* 0x000fce00078e02ff */
.L_x_74:
[----:B------:R-:W-:Y:S05]  /*2c50*/  BSYNC B1 ;  /* 0x0000000000017941 */ /* 0x000fea0003800000 */
.L_x_73:
[----:B---3--:R-:W-:Y:S01]  /*2c60*/  @!P3 IMAD R13, R42, R23, R20 ;  /* 0x000000172a0db224 */ /* 0x008fe200078e0214 */
[----:B------:R-:W-:Y:S04]  /*2c70*/  BSSY B1, `(.L_x_75) ;  /* 0x0000006000017945 */ /* 0x000fe80003800000 */
[----:B------:R3:W-:Y:S01]  /*2c80*/  @!P3 STG.E.U8 desc[UR36][R6.64+0x20], R13 ;  /* 0x0000200d0600b986 */ /* 0x0007e2000c101124 */
[----:B------:R-:W-:Y:S05]  /*2c90*/  @P4 BRA `(.L_x_76) ;  /* 0x00000000000c4947 */ /* 0x000fea0003800000 */
[----:B--2---:R-:W3:Y:S02]  /*2ca0*/  LDG.E.U8 R89, desc[UR36][R10.64+0x21] ;  /* 0x000021240a597981 */ /* 0x004ee4000c1e1100 */
[----:B---3--:R-:W-:-:S05]  /*2cb0*/  PRMT R13, R89, 0x8880, RZ ;  /* 0x00008880590d7816 */ /* 0x008fca00000000ff */
[----:B------:R-:W-:-:S07]  /*2cc0*/  IMAD R20, R13, R88, RZ ;  /* 0x000000580d147224 */ /* 0x000fce00078e02ff */
.L_x_76:
[----:B------:R-:W-:Y:S05]  /*2cd0*/  BSYNC B1 ;  /* 0x0000000000017941 */ /* 0x000fea0003800000 */
.L_x_75:
        /* <DEDUP_REMOVED lines=10> */
.L_x_78:
[----:B------:R-:W-:Y:S05]  /*2d80*/  BSYNC B1 ;  /* 0x0000000000017941 */ /* 0x000fea0003800000 */
.L_x_77:
[----:B---3--:R-:W-:Y:S01]  /*2d90*/  @!P2 IMAD R13, R44, R23, R20 ;  /* 0x000000172c0da224 */ /* 0x008fe200078e0214 */
[----:B------:R-:W-:Y:S04]  /*2da0*/  BSSY B1, `(.L_x_79) ;  /* 0x0000006000017945 */ /* 0x000fe80003800000 */
[----:B------:R3:W-:Y:S01]  /*2db0*/  @!P2 STG.E.U8 desc[UR36][R4.64+0x28], R13 ;  /* 0x0000280d0400a986 */ /* 0x0007e2000c101124 */
[----:B------:R-:W-:Y:S05]  /*2dc0*/  @P3 BRA `(.L_x_80) ;  /* 0x00000000000c3947 */ /* 0x000fea0003800000 */
[----:B--2---:R-:W3:Y:S02]  /*2dd0*/  LDG.E.U8 R89, desc[UR36][R8.64+0x29] ;  /* 0x0000292408597981 */ /* 0x004ee4000c1e1100 */
[----:B---3--:R-:W-:-:S05]  /*2de0*/  PRMT R13, R89, 0x8880, RZ ;  /* 0x00008880590d7816 */ /* 0x008fca00000000ff */
[----:B------:R-:W-:-:S07]  /*2df0*/  IMAD R20, R13, R88, RZ ;  /* 0x000000580d147224 */ /* 0x000fce00078e02ff */
.L_x_80:
[----:B------:R-:W-:Y:S05]  /*2e00*/  BSYNC B1 ;  /* 0x0000000000017941 */ /* 0x000fea0003800000 */
.L_x_79:
[----:B------:R-:W-:Y:S01]  /*2e10*/  @!P3 IMAD R45, R45, R23, R20 ;  /* 0x000000172d2db224 */ /* 0x000fe200078e0214 */
[----:B------:R-:W-:Y:S04]  /*2e20*/  BSSY B1, `(.L_x_81) ;  /* 0x0000006000017945 */ /* 0x000fe80003800000 */
[----:B------:R0:W-:Y:S01]  /*2e30*/  @!P3 STG.E.U8 desc[UR36][R4.64+0x29], R45 ;  /* 0x0000292d0400b986 */ /* 0x0001e2000c101124 */
[----:B------:R-:W-:Y:S05]  /*2e40*/  @P4 BRA `(.L_x_82) ;  /* 0x00000000000c4947 */ /* 0x000fea0003800000 */
[----:B--2---:R-:W3:Y:S02]  /*2e50*/  LDG.E.U8 R89, desc[UR36][R10.64+0x28] ;  /* 0x000028240a597981 */ /* 0x004ee4000c1e1100 */
[----:B---3--:R-:W-:-:S05]  /*2e60*/  PRMT R13, R89, 0x8880, RZ ;  /* 0x00008880590d7816 */ /* 0x008fca00000000ff */
[----:B------:R-:W-:-:S07]  /*2e70*/  IMAD R20, R13, R88, RZ ;  /* 0x000000580d147224 */ /* 0x000fce00078e02ff */
.L_x_82:
[----:B------:R-:W-:Y:S05]  /*2e80*/  BSYNC B1 ;  /* 0x0000000000017941 */ /* 0x000fea0003800000 */
.L_x_81:
        /* <DEDUP_REMOVED lines=10> */
.L_x_84:
[----:B------:R-:W-:Y:S05]  /*2f30*/  BSYNC B1 ;  /* 0x0000000000017941 */ /* 0x000fea0003800000 */
.L_x_83:
[----:B------:R-:W-:Y:S01]  /*2f40*/  @!P2 IMAD R47, R47, R23, R20 ;  /* 0x000000172f2fa224 */ /* 0x000fe200078e0214 */
[----:B------:R-:W-:Y:S04]  /*2f50*/  BSSY B1, `(.L_x_85) ;  /* 0x0000006000017945 */ /* 0x000fe80003800000 */
[----:B------:R0:W-:Y:S01]  /*2f60*/  @!P2 STG.E.U8 desc[UR36][R6.64+0x29], R47 ;  /* 0x0000292f0600a986 */ /* 0x0001e2000c101124 */
[----:B------:R-:W-:Y:S05]  /*2f70*/  @P3 BRA `(.L_x_86) ;  /* 0x00000000000c3947 */ /* 0x000fea0003800000 */
[----:B--2---:R-:W3:Y:S02]  /*2f80*/  LDG.E.U8 R89, desc[UR36][R8.64+0x30] ;  /* 0x0000302408597981 */ /* 0x004ee4000c1e1100 */
[----:B---3--:R-:W-:-:S05]  /*2f90*/  PRMT R13, R89, 0x8880, RZ ;  /* 0x00008880590d7816 */ /* 0x008fca00000000ff */
[----:B------:R-:W-:-:S07]  /*2fa0*/  IMAD R20, R13, R88, RZ ;  /* 0x000000580d147224 */ /* 0x000fce00078e02ff */
.L_x_86:
[----:B------:R-:W-:Y:S05]  /*2fb0*/  BSYNC B1 ;  /* 0x0000000000017941 */ /* 0x000fea0003800000 */
.L_x_85:
[----:B---3--:R-:W-:Y:S01]  /*2fc0*/  @!P3 IMAD R13, R48, R23, R20 ;  /* 0x00000017300db224 */ /* 0x008fe200078e0214 */
[----:B------:R-:W-:Y:S04]  /*2fd0*/  BSSY B1, `(.L_x_87) ;  /* 0x0000006000017945 */ /* 0x000fe80003800000 */
[----:B------:R3:W-:Y:S01]  /*2fe0*/  @!P3 STG.E.U8 desc[UR36][R4.64+0x30], R13 ;  /* 0x0000300d0400b986 */ /* 0x0007e2000c101124 */
[----:B------:R-:W-:Y:S05]  /*2ff0*/  @P4 BRA `(.L_x_88) ;  /* 0x00000000000c4947 */ /* 0x000fea0003800000 */
[----:B--2---:R-:W3:Y:S02]  /*3000*/  LDG.E.U8 R89, desc[UR36][R8.64+0x31] ;  /* 0x0000312408597981 */ /* 0x004ee4000c1e1100 */
[----:B---3--:R-:W-:-:S05]  /*3010*/  PRMT R13, R89, 0x8880, RZ ;  /* 0x00008880590d7816 */ /* 0x008fca00000000ff */
[----:B------:R-:W-:-:S07]  /*3020*/  IMAD R20, R13, R88, RZ ;  /* 0x000000580d147224 */ /* 0x000fce00078e02ff */
.L_x_88:
[----:B------:R-:W-:Y:S05]  /*3030*/  BSYNC B1 ;  /* 0x0000000000017941 */ /* 0x000fea0003800000 */
.L_x_87:
        /* <DEDUP_REMOVED lines=10> */
.L_x_90:
[----:B------:R-:W-:Y:S05]  /*30e0*/  BSYNC B1 ;  /* 0x0000000000017941 */ /* 0x000fea0003800000 */
.L_x_89:
[----:B---3--:R-:W-:Y:S01]  /*30f0*/  @!P2 IMAD R13, R50, R23, R20 ;  /* 0x00000017320da224 */ /* 0x008fe200078e0214 */
[----:B------:R-:W-:Y:S04]  /*3100*/  BSSY B1, `(.L_x_91) ;  /* 0x0000006000017945 */ /* 0x000fe80003800000 */
[----:B------:R3:W-:Y:S01]  /*3110*/  @!P2 STG.E.U8 desc[UR36][R6.64+0x30], R13 ;  /* 0x0000300d0600a986 */ /* 0x0007e2000c101124 */
[----:B------:R-:W-:Y:S05]  /*3120*/  @P3 BRA `(.L_x_92) ;  /* 0x00000000000c3947 */ /* 0x000fea0003800000 */
[----:B--2---:R-:W3:Y:S02]  /*3130*/  LDG.E.U8 R89, desc[UR36][R10.64+0x31] ;  /* 0x000031240a597981 */ /* 0x004ee4000c1e1100 */
[----:B---3--:R-:W-:-:S05]  /*3140*/  PRMT R13, R89, 0x8880, RZ ;  /* 0x00008880590d7816 */ /* 0x008fca00000000ff */
[----:B------:R-:W-:-:S07]  /*3150*/  IMAD R20, R13, R88, RZ ;  /* 0x000000580d147224 */ /* 0x000fce00078e02ff */
.L_x_92:
[----:B------:R-:W-:Y:S05]  /*3160*/  BSYNC B1 ;  /* 0x0000000000017941 */ /* 0x000fea0003800000 */
.L_x_91:
[----:B------:R-:W-:Y:S01]  /*3170*/  @!P3 IMAD R51, R51, R23, R20 ;  /* 0x000000173333b224 */ /* 0x000fe200078e0214 */
[----:B------:R-:W-:Y:S04]  /*3180*/  BSSY B1, `(.L_x_93) ;  /* 0x0000006000017945 */ /* 0x000fe80003800000 */
[----:B------:R0:W-:Y:S01]  /*3190*/  @!P3 STG.E.U8 desc[UR36][R6.64+0x31], R51 ;  /* 0x000031330600b986 */ /* 0x0001e2000c101124 */
[----:B------:R-:W-:Y:S05]  /*31a0*/  @P4 BRA `(.L_x_94) ;  /* 0x00000000000c4947 */ /* 0x000fea0003800000 */
[----:B--2---:R-:W3:Y:S02]  /*31b0*/  LDG.E.U8 R89, desc[UR36][R8.64+0x38] ;  /* 0x0000382408597981 */ /* 0x004ee4000c1e1100 */
[----:B---3--:R-:W-:-:S05]  /*31c0*/  PRMT R13, R89, 0x8880, RZ ;  /* 0x00008880590d7816 */ /* 0x008fca00000000ff */
[----:B------:R-:W-:-:S07]  /*31d0*/  IMAD R20, R13, R88, RZ ;  /* 0x000000580d147224 */ /* 0x000fce00078e02ff */
.L_x_94:
[----:B------:R-:W-:Y:S05]  /*31e0*/  BSYNC B1 ;  /* 0x0000000000017941 */ /* 0x000fea0003800000 */
.L_x_93:
        /* <DEDUP_REMOVED lines=10> */
.L_x_96:
[----:B------:R-:W-:Y:S05]  /*3290*/  BSYNC B1 ;  /* 0x0000000000017941 */ /* 0x000fea0003800000 */
.L_x_95:
[----:B------:R-:W-:Y:S01]  /*32a0*/  @!P2 IMAD R53, R53, R23, R20 ;  /* 0x000000173535a224 */ /* 0x000fe200078e0214 */
[----:B------:R-:W-:Y:S04]  /*32b0*/  BSSY B1, `(.L_x_97) ;  /* 0x0000006000017945 */ /* 0x000fe80003800000 */
[----:B------:R0:W-:Y:S01]  /*32c0*/  @!P2 STG.E.U8 desc[UR36][R4.64+0x39], R53 ;  /* 0x000039350400a986 */ /* 0x0001e2000c101124 */
[----:B------:R-:W-:Y:S05]  /*32d0*/  @P3 BRA `(.L_x_98) ;  /* 0x00000000000c3947 */ /* 0x000fea0003800000 */
[----:B--2---:R-:W3:Y:S02]  /*32e0*/  LDG.E.U8 R89, desc[UR36][R10.64+0x38] ;  /* 0x000038240a597981 */ /* 0x004ee4000c1e1100 */
[----:B---3--:R-:W-:-:S05]  /*32f0*/  PRMT R13, R89, 0x8880, RZ ;  /* 0x00008880590d7816 */ /* 0x008fca00000000ff */
[----:B------:R-:W-:-:S07]  /*3300*/  IMAD R20, R13, R88, RZ ;  /* 0x000000580d147224 */ /* 0x000fce00078e02ff */
.L_x_98:
[----:B------:R-:W-:Y:S05]  /*3310*/  BSYNC B1 ;  /* 0x0000000000017941 */ /* 0x000fea0003800000 */
.L_x_97:
[----:B---3--:R-:W-:Y:S01]  /*3320*/  @!P3 IMAD R13, R54, R23, R20 ;  /* 0x00000017360db224 */ /* 0x008fe200078e0214 */
[----:B------:R-:W-:Y:S04]  /*3330*/  BSSY B1, `(.L_x_99) ;  /* 0x0000006000017945 */ /* 0x000fe80003800000 */
[----:B------:R3:W-:Y:S01]  /*3340*/  @!P3 STG.E.U8 desc[UR36][R6.64+0x38], R13 ;  /* 0x0000380d0600b986 */ /* 0x0007e2000c101124 */
[----:B------:R-:W-:Y:S05]  /*3350*/  @P4 BRA `(.L_x_100) ;  /* 0x00000000000c4947 */ /* 0x000fea0003800000 */
[----:B--2---:R-:W3:Y:S02]  /*3360*/  LDG.E.U8 R89, desc[UR36][R10.64+0x39] ;  /* 0x000039240a597981 */ /* 0x004ee4000c1e1100 */
[----:B---3--:R-:W-:-:S05]  /*3370*/  PRMT R13, R89, 0x8880, RZ ;  /* 0x00008880590d7816 */ /* 0x008fca00000000ff */
[----:B------:R-:W-:-:S07]  /*3380*/  IMAD R20, R13, R88, RZ ;  /* 0x000000580d147224 */ /* 0x000fce00078e02ff */
.L_x_100:
[----:B------:R-:W-:Y:S05]  /*3390*/  BSYNC B1 ;  /* 0x0000000000017941 */ /* 0x000fea0003800000 */
.L_x_99:
        /* <DEDUP_REMOVED lines=10> */
.L_x_102:
[----:B------:R-:W-:Y:S05]  /*3440*/  BSYNC B1 ;  /* 0x0000000000017941 */ /* 0x000fea0003800000 */
.L_x_101:
[----:B---3--:R-:W-:Y:S01]  /*3450*/  @!P2 IMAD R13, R56, R23, R20 ;  /* 0x00000017380da224 */ /* 0x008fe200078e0214 */
[----:B------:R-:W-:Y:S04]  /*3460*/  BSSY B1, `(.L_x_103) ;  /* 0x0000006000017945 */ /* 0x000fe80003800000 */
[----:B------:R3:W-:Y:S01]  /*3470*/  @!P2 STG.E.U8 desc[UR36][R4.64+0x40], R13 ;  /* 0x0000400d0400a986 */ /* 0x0007e2000c101124 */
[----:B------:R-:W-:Y:S05]  /*3480*/  @P3 BRA `(.L_x_104) ;  /* 0x00000000000c3947 */ /* 0x000fea0003800000 */
[----:B--2---:R-:W3:Y:S02]  /*3490*/  LDG.E.U8 R89, desc[UR36][R8.64+0x41] ;  /* 0x0000412408597981 */ /* 0x004ee4000c1e1100 */
[----:B---3--:R-:W-:-:S05]  /*34a0*/  PRMT R13, R89, 0x8880, RZ ;  /* 0x00008880590d7816 */ /* 0x008fca00000000ff */
[----:B------:R-:W-:-:S07]  /*34b0*/  IMAD R20, R13, R88, RZ ;  /* 0x000000580d147224 */ /* 0x000fce00078e02ff */
.L_x_104:
[----:B------:R-:W-:Y:S05]  /*34c0*/  BSYNC B1 ;  /* 0x0000000000017941 */ /* 0x000fea0003800000 */
.L_x_103:
[----:B------:R-:W-:Y:S01]  /*34d0*/  @!P3 IMAD R57, R57, R23, R20 ;  /* 0x000000173939b224 */ /* 0x000fe200078e0214 */
[----:B------:R-:W-:Y:S04]  /*34e0*/  BSSY B1, `(.L_x_105) ;  /* 0x0000006000017945 */ /* 0x000fe80003800000 */
[----:B------:R0:W-:Y:S01]  /*34f0*/  @!P3 STG.E.U8 desc[UR36][R4.64+0x41], R57 ;  /* 0x000041390400b986 */ /* 0x0001e2000c101124 */
[----:B------:R-:W-:Y:S05]  /*3500*/  @P4 BRA `(.L_x_106) ;  /* 0x00000000000c4947 */ /* 0x000fea0003800000 */
[----:B--2---:R-:W3:Y:S02]  /*3510*/  LDG.E.U8 R89, desc[UR36][R10.64+0x40] ;  /* 0x000040240a597981 */ /* 0x004ee4000c1e1100 */
[----:B---3--:R-:W-:-:S05]  /*3520*/  PRMT R13, R89, 0x8880, RZ ;  /* 0x00008880590d7816 */ /* 0x008fca00000000ff */
[----:B------:R-:W-:-:S07]  /*3530*/  IMAD R20, R13, R88, RZ ;  /* 0x000000580d147224 */ /* 0x000fce00078e02ff */
.L_x_106:
[----:B------:R-:W-:Y:S05]  /*3540*/  BSYNC B1 ;  /* 0x0000000000017941 */ /* 0x000fea0003800000 */
.L_x_105:
        /* <DEDUP_REMOVED lines=10> */
.L_x_108:
[----:B------:R-:W-:Y:S05]  /*35f0*/  BSYNC B1 ;  /* 0x0000000000017941 */ /* 0x000fea0003800000 */
.L_x_107:
[----:B------:R-:W-:Y:S01]  /*3600*/  @!P2 IMAD R59, R59, R23, R20 ;  /* 0x000000173b3ba224 */ /* 0x000fe200078e0214 */
[----:B------:R-:W-:Y:S04]  /*3610*/  BSSY B1, `(.L_x_109) ;  /* 0x0000006000017945 */ /* 0x000fe80003800000 */
[----:B------:R0:W-:Y:S01]  /*3620*/  @!P2 STG.E.U8 desc[UR36][R6.64+0x41], R59 ;  /* 0x0000413b0600a986 */ /* 0x0001e2000c101124 */
[----:B------:R-:W-:Y:S05]  /*3630*/  @P3 BRA `(.L_x_110) ;  /* 0x00000000000c3947 */ /* 0x000fea0003800000 */
[----:B--2---:R-:W3:Y:S02]  /*3640*/  LDG.E.U8 R89, desc[UR36][R8.64+0x48] ;  /* 0x0000482408597981 */ /* 0x004ee4000c1e1100 */
[----:B---3--:R-:W-:-:S05]  /*3650*/  PRMT R13, R89, 0x8880, RZ ;  /* 0x00008880590d7816 */ /* 0x008fca00000000ff */
[----:B------:R-:W-:-:S07]  /*3660*/  IMAD R20, R13, R88, RZ ;  /* 0x000000580d147224 */ /* 0x000fce00078e02ff */
.L_x_110:
[----:B------:R-:W-:Y:S05]  /*3670*/  BSYNC B1 ;  /* 0x0000000000017941 */ /* 0x000fea0003800000 */
.L_x_109:
[----:B---3--:R-:W-:Y:S01]  /*3680*/  @!P3 IMAD R13, R60, R23, R20 ;  /* 0x000000173c0db224 */ /* 0x008fe200078e0214 */
[----:B------:R-:W-:Y:S04]  /*3690*/  BSSY B1, `(.L_x_111) ;  /* 0x0000006000017945 */ /* 0x000fe80003800000 */
[----:B------:R3:W-:Y:S01]  /*36a0*/  @!P3 STG.E.U8 desc[UR36][R4.64+0x48], R13 ;  /* 0x0000480d0400b986 */ /* 0x0007e2000c101124 */
[----:B------:R-:W-:Y:S05]  /*36b0*/  @P4 BRA `(.L_x_112) ;  /* 0x00000000000c4947 */ /* 0x000fea0003800000 */
[----:B--2---:R-:W3:Y:S02]  /*36c0*/  LDG.E.U8 R89, desc[UR36][R8.64+0x49] ;  /* 0x0000492408597981 */ /* 0x004ee4000c1e1100 */
[----:B---3--:R-:W-:-:S05]  /*36d0*/  PRMT R13, R89, 0x8880, RZ ;  /* 0x00008880590d7816 */ /* 0x008fca00000000ff */
[----:B------:R-:W-:-:S07]  /*36e0*/  IMAD R20, R13, R88, RZ ;  /* 0x000000580d147224 */ /* 0x000fce00078e02ff */
.L_x_112:
[----:B------:R-:W-:Y:S05]  /*36f0*/  BSYNC B1 ;  /* 0x0000000000017941 */ /* 0x000fea0003800000 */
.L_x_111:
        /* <DEDUP_REMOVED lines=10> */
.L_x_114:
[----:B------:R-:W-:Y:S05]  /*37a0*/  BSYNC B1 ;  /* 0x0000000000017941 */ /* 0x000fea0003800000 */
.L_x_113:
[----:B---3--:R-:W-:Y:S01]  /*37b0*/  @!P2 IMAD R13, R62, R23, R20 ;  /* 0x000000173e0da224 */ /* 0x008fe200078e0214 */
[----:B------:R-:W-:Y:S04]  /*37c0*/  BSSY B1, `(.L_x_115) ;  /* 0x0000006000017945 */ /* 0x000fe80003800000 */
[----:B------:R3:W-:Y:S01]  /*37d0*/  @!P2 STG.E.U8 desc[UR36][R6.64+0x48], R13 ;  /* 0x0000480d0600a986 */ /* 0x0007e2000c101124 */
[----:B------:R-:W-:Y:S05]  /*37e0*/  @P3 BRA `(.L_x_116) ;  /* 0x00000000000c3947 */ /* 0x000fea0003800000 */
[----:B--2---:R-:W3:Y:S02]  /*37f0*/  LDG.E.U8 R89, desc[UR36][R10.64+0x49] ;  /* 0x000049240a597981 */ /* 0x004ee4000c1e1100 */
[----:B---3--:R-:W-:-:S05]  /*3800*/  PRMT R13, R89, 0x8880, RZ ;  /* 0x00008880590d7816 */ /* 0x008fca00000000ff */
[----:B------:R-:W-:-:S07]  /*3810*/  IMAD R20, R13, R88, RZ ;  /* 0x000000580d147224 */ /* 0x000fce00078e02ff */
.L_x_116:
[----:B------:R-:W-:Y:S05]  /*3820*/  BSYNC B1 ;  /* 0x0000000000017941 */ /* 0x000fea0003800000 */
.L_x_115:
[----:B------:R-:W-:Y:S01]  /*3830*/  @!P3 IMAD R63, R63, R23, R20 ;  /* 0x000000173f3fb224 */ /* 0x000fe200078e0214 */
[----:B------:R-:W-:Y:S04]  /*3840*/  BSSY B1, `(.L_x_117) ;  /* 0x0000006000017945 */ /* 0x000fe80003800000 */
[----:B------:R0:W-:Y:S01]  /*3850*/  @!P3 STG.E.U8 desc[UR36][R6.64+0x49], R63 ;  /* 0x0000493f0600b986 */ /* 0x0001e2000c101124 */
[----:B------:R-:W-:Y:S05]  /*3860*/  @P4 BRA `(.L_x_118) ;  /* 0x00000000000c4947 */ /* 0x000fea0003800000 */
[----:B--2---:R-:W3:Y:S02]  /*3870*/  LDG.E.U8 R89, desc[UR36][R8.64+0x50] ;  /* 0x0000502408597981 */ /* 0x004ee4000c1e1100 */
[----:B---3--:R-:W-:-:S05]  /*3880*/  PRMT R13, R89, 0x8880, RZ ;  /* 0x00008880590d7816 */ /* 0x008fca00000000ff */
[----:B------:R-:W-:-:S07]  /*3890*/  IMAD R20, R13, R88, RZ ;  /* 0x000000580d147224 */ /* 0x000fce00078e02ff */
.L_x_118:
[----:B------:R-:W-:Y:S05]  /*38a0*/  BSYNC B1 ;  /* 0x0000000000017941 */ /* 0x000fea0003800000 */
.L_x_117:
        /* <DEDUP_REMOVED lines=10> */
.L_x_120:
[----:B------:R-:W-:Y:S05]  /*3950*/  BSYNC B1 ;  /* 0x0000000000017941 */ /* 0x000fea0003800000 */
.L_x_119:
[----:B------:R-:W-:Y:S01]  /*3960*/  @!P2 IMAD R65, R65, R23, R20 ;  /* 0x000000174141a224 */ /* 0x000fe200078e0214 */
[----:B------:R-:W-:Y:S04]  /*3970*/  BSSY B1, `(.L_x_121) ;  /* 0x0000006000017945 */ /* 0x000fe80003800000 */
[----:B------:R0:W-:Y:S01]  /*3980*/  @!P2 STG.E.U8 desc[UR36][R4.64+0x51], R65 ;  /* 0x000051410400a986 */ /* 0x0001e2000c101124 */
[----:B------:R-:W-:Y:S05]  /*3990*/  @P3 BRA `(.L_x_122) ;  /* 0x00000000000c3947 */ /* 0x000fea0003800000 */
[----:B--2---:R-:W3:Y:S02]  /*39a0*/  LDG.E.U8 R89, desc[UR36][R10.64+0x50] ;  /* 0x000050240a597981 */ /* 0x004ee4000c1e1100 */
[----:B---3--:R-:W-:-:S05]  /*39b0*/  PRMT R13, R89, 0x8880, RZ ;  /* 0x00008880590d7816 */ /* 0x008fca00000000ff */
[----:B------:R-:W-:-:S07]  /*39c0*/  IMAD R20, R13, R88, RZ ;  /* 0x000000580d147224 */ /* 0x000fce00078e02ff */
.L_x_122:
[----:B------:R-:W-:Y:S05]  /*39d0*/  BSYNC B1 ;  /* 0x0000000000017941 */ /* 0x000fea0003800000 */
.L_x_121:
[----:B---3--:R-:W-:Y:S01]  /*39e0*/  @!P3 IMAD R13, R66, R23, R20 ;  /* 0x00000017420db224 */ /* 0x008fe200078e0214 */
[----:B------:R-:W-:Y:S04]  /*39f0*/  BSSY B1, `(.L_x_123) ;  /* 0x0000006000017945 */ /* 0x000fe80003800000 */
[----:B------:R3:W-:Y:S01]  /*3a00*/  @!P3 STG.E.U8 desc[UR36][R6.64+0x50], R13 ;  /* 0x0000500d0600b986 */ /* 0x0007e2000c101124 */
[----:B------:R-:W-:Y:S05]  /*3a10*/  @P4 BRA `(.L_x_124) ;  /* 0x00000000000c4947 */ /* 0x000fea0003800000 */
[----:B--2---:R-:W3:Y:S02]  /*3a20*/  LDG.E.U8 R89, desc[UR36][R10.64+0x51] ;  /* 0x000051240a597981 */ /* 0x004ee4000c1e1100 */
[----:B---3--:R-:W-:-:S05]  /*3a30*/  PRMT R13, R89, 0x8880, RZ ;  /* 0x00008880590d7816 */ /* 0x008fca00000000ff */
[----:B------:R-:W-:-:S07]  /*3a40*/  IMAD R20, R13, R88, RZ ;  /* 0x000000580d147224 */ /* 0x000fce00078e02ff */
.L_x_124:
[----:B------:R-:W-:Y:S05]  /*3a50*/  BSYNC B1 ;  /* 0x0000000000017941 */ /* 0x000fea0003800000 */
.L_x_123:
        /* <DEDUP_REMOVED lines=10> */
.L_x_126:
[----:B------:R-:W-:Y:S05]  /*3b00*/  BSYNC B1 ;  /* 0x0000000000017941 */ /* 0x000fea0003800000 */
.L_x_125:
[----:B---3--:R-:W-:Y:S01]  /*3b10*/  @!P2 IMAD R13, R68, R23, R20 ;  /* 0x00000017440da224 */ /* 0x008fe200078e0214 */
[----:B------:R-:W-:Y:S04]  /*3b20*/  BSSY B1, `(.L_x_127) ;  /* 0x0000006000017945 */ /* 0x000fe80003800000 */
[----:B------:R3:W-:Y:S01]  /*3b30*/  @!P2 STG.E.U8 desc[UR36][R4.64+0x58], R13 ;  /* 0x0000580d0400a986 */ /* 0x0007e2000c101124 */
[----:B------:R-:W-:Y:S05]  /*3b40*/  @P3 BRA `(.L_x_128) ;  /* 0x00000000000c3947 */ /* 0x000fea0003800000 */
[----:B--2---:R-:W3:Y:S02]  /*3b50*/  LDG.E.U8 R89, desc[UR36][R8.64+0x59] ;  /* 0x0000592408597981 */ /* 0x004ee4000c1e1100 */
[----:B---3--:R-:W-:-:S05]  /*3b60*/  PRMT R13, R89, 0x8880, RZ ;  /* 0x00008880590d7816 */ /* 0x008fca00000000ff */
[----:B------:R-:W-:-:S07]  /*3b70*/  IMAD R20, R13, R88, RZ ;  /* 0x000000580d147224 */ /* 0x000fce00078e02ff */
.L_x_128:
[----:B------:R-:W-:Y:S05]  /*3b80*/  BSYNC B1 ;  /* 0x0000000000017941 */ /* 0x000fea0003800000 */
.L_x_127:
[----:B------:R-:W-:Y:S01]  /*3b90*/  @!P3 IMAD R69, R69, R23, R20 ;  /* 0x000000174545b224 */ /* 0x000fe200078e0214 */
[----:B------:R-:W-:Y:S04]  /*3ba0*/  BSSY B1, `(.L_x_129) ;  /* 0x0000006000017945 */ /* 0x000fe80003800000 */
[----:B------:R0:W-:Y:S01]  /*3bb0*/  @!P3 STG.E.U8 desc[UR36][R4.64+0x59], R69 ;  /* 0x000059450400b986 */ /* 0x0001e2000c101124 */
[----:B------:R-:W-:Y:S05]  /*3bc0*/  @P4 BRA `(.L_x_130) ;  /* 0x00000000000c4947 */ /* 0x000fea0003800000 */
[----:B--2---:R-:W3:Y:S02]  /*3bd0*/  LDG.E.U8 R89, desc[UR36][R10.64+0x58] ;  /* 0x000058240a597981 */ /* 0x004ee4000c1e1100 */
[----:B---3--:R-:W-:-:S05]  /*3be0*/  PRMT R13, R89, 0x8880, RZ ;  /* 0x00008880590d7816 */ /* 0x008fca00000000ff */
[----:B------:R-:W-:-:S07]  /*3bf0*/  IMAD R20, R13, R88, RZ ;  /* 0x000000580d147224 */ /* 0x000fce00078e02ff */
.L_x_130:
[----:B------:R-:W-:Y:S05]  /*3c00*/  BSYNC B1 ;  /* 0x0000000000017941 */ /* 0x000fea0003800000 */
.L_x_129:
        /* <DEDUP_REMOVED lines=10> */
.L_x_132:
[----:B------:R-:W-:Y:S05]  /*3cb0*/  BSYNC B1 ;  /* 0x0000000000017941 */ /* 0x000fea0003800000 */
.L_x_131:
[----:B------:R-:W-:Y:S01]  /*3cc0*/  @!P2 IMAD R71, R71, R23, R20 ;  /* 0x000000174747a224 */ /* 0x000fe200078e0214 */
[----:B------:R-:W-:Y:S04]  /*3cd0*/  BSSY B1, `(.L_x_133) ;  /* 0x0000006000017945 */ /* 0x000fe80003800000 */
[----:B------:R0:W-:Y:S01]  /*3ce0*/  @!P2 STG.E.U8 desc[UR36][R6.64+0x59], R71 ;  /* 0x000059470600a986 */ /* 0x0001e2000c101124 */
[----:B------:R-:W-:Y:S05]  /*3cf0*/  @P3 BRA `(.L_x_134) ;  /* 0x00000000000c3947 */ /* 0x000fea0003800000 */
[----:B--2---:R-:W3:Y:S02]  /*3d00*/  LDG.E.U8 R89, desc[UR36][R8.64+0x60] ;  /* 0x0000602408597981 */ /* 0x004ee4000c1e1100 */
[----:B---3--:R-:W-:-:S05]  /*3d10*/  PRMT R13, R89, 0x8880, RZ ;  /* 0x00008880590d7816 */ /* 0x008fca00000000ff */
[----:B------:R-:W-:-:S07]  /*3d20*/  IMAD R20, R13, R88, RZ ;  /* 0x000000580d147224 */ /* 0x000fce00078e02ff */
.L_x_134:
[----:B------:R-:W-:Y:S05]  /*3d30*/  BSYNC B1 ;  /* 0x0000000000017941 */ /* 0x000fea0003800000 */
.L_x_133:
[----:B---3--:R-:W-:Y:S01]  /*3d40*/  @!P3 IMAD R13, R72, R23, R20 ;  /* 0x00000017480db224 */ /* 0x008fe200078e0214 */
[----:B------:R-:W-:Y:S04]  /*3d50*/  BSSY B1, `(.L_x_135) ;  /* 0x0000006000017945 */ /* 0x000fe80003800000 */
[----:B------:R3:W-:Y:S01]  /*3d60*/  @!P3 STG.E.U8 desc[UR36][R4.64+0x60], R13 ;  /* 0x0000600d0400b986 */ /* 0x0007e2000c101124 */
[----:B------:R-:W-:Y:S05]  /*3d70*/  @P4 BRA `(.L_x_136) ;  /* 0x00000000000c4947 */ /* 0x000fea0003800000 */
[----:B--2---:R-:W3:Y:S02]  /*3d80*/  LDG.E.U8 R89, desc[UR36][R8.64+0x61] ;  /* 0x0000612408597981 */ /* 0x004ee4000c1e1100 */
[----:B---3--:R-:W-:-:S05]  /*3d90*/  PRMT R13, R89, 0x8880, RZ ;  /* 0x00008880590d7816 */ /* 0x008fca00000000ff */
[----:B------:R-:W-:-:S07]  /*3da0*/  IMAD R20, R13, R88, RZ ;  /* 0x000000580d147224 */ /* 0x000fce00078e02ff */
.L_x_136:
[----:B------:R-:W-:Y:S05]  /*3db0*/  BSYNC B1 ;  /* 0x0000000000017941 */ /* 0x000fea0003800000 */
.L_x_135:
        /* <DEDUP_REMOVED lines=10> */
.L_x_138:
[----:B------:R-:W-:Y:S05]  /*3e60*/  BSYNC B1 ;  /* 0x0000000000017941 */ /* 0x000fea0003800000 */
.L_x_137:
[----:B---3--:R-:W-:Y:S01]  /*3e70*/  @!P2 IMAD R13, R74, R23, R20 ;  /* 0x000000174a0da224 */ /* 0x008fe200078e0214 */
[----:B------:R-:W-:Y:S04]  /*3e80*/  BSSY B1, `(.L_x_139) ;  /* 0x0000006000017945 */ /* 0x000fe80003800000 */
[----:B------:R3:W-:Y:S01]  /*3e90*/  @!P2 STG.E.U8 desc[UR36][R6.64+0x60], R13 ;  /* 0x0000600d0600a986 */ /* 0x0007e2000c101124 */
[----:B------:R-:W-:Y:S05]  /*3ea0*/  @P3 BRA `(.L_x_140) ;  /* 0x00000000000c3947 */ /* 0x000fea0003800000 */
[----:B--2---:R-:W3:Y:S02]  /*3eb0*/  LDG.E.U8 R89, desc[UR36][R10.64+0x61] ;  /* 0x000061240a597981 */ /* 0x004ee4000c1e1100 */
[----:B---3--:R-:W-:-:S05]  /*3ec0*/  PRMT R13, R89, 0x8880, RZ ;  /* 0x00008880590d7816 */ /* 0x008fca00000000ff */
[----:B------:R-:W-:-:S07]  /*3ed0*/  IMAD R20, R13, R88, RZ ;  /* 0x000000580d147224 */ /* 0x000fce00078e02ff */
.L_x_140:
[----:B------:R-:W-:Y:S05]  /*3ee0*/  BSYNC B1 ;  /* 0x0000000000017941 */ /* 0x000fea0003800000 */
.L_x_139:
[----:B------:R-:W-:Y:S01]  /*3ef0*/  @!P3 IMAD R75, R75, R23, R20 ;  /* 0x000000174b4bb224 */ /* 0x000fe200078e0214 */
[----:B------:R-:W-:Y:S04]  /*3f00*/  BSSY B1, `(.L_x_141) ;  /* 0x0000006000017945 */ /* 0x000fe80003800000 */
[----:B------:R0:W-:Y:S01]  /*3f10*/  @!P3 STG.E.U8 desc[UR36][R6.64+0x61], R75 ;  /* 0x0000614b0600b986 */ /* 0x0001e2000c101124 */
[----:B------:R-:W-:Y:S05]  /*3f20*/  @P4 BRA `(.L_x_142) ;  /* 0x00000000000c4947 */ /* 0x000fea0003800000 */
[----:B--2---:R-:W3:Y:S02]  /*3f30*/  LDG.E.U8 R89, desc[UR36][R8.64+0x68] ;  /* 0x0000682408597981 */ /* 0x004ee4000c1e1100 */
[----:B---3--:R-:W-:-:S05]  /*3f40*/  PRMT R13, R89, 0x8880, RZ ;  /* 0x00008880590d7816 */ /* 0x008fca00000000ff */
[----:B------:R-:W-:-:S07]  /*3f50*/  IMAD R20, R13, R88, RZ ;  /* 0x000000580d147224 */ /* 0x000fce00078e02ff */
.L_x_142:
[----:B------:R-:W-:Y:S05]  /*3f60*/  BSYNC B1 ;  /* 0x0000000000017941 */ /* 0x000fea0003800000 */
.L_x_141:
        /* <DEDUP_REMOVED lines=10> */
.L_x_144:
[----:B------:R-:W-:Y:S05]  /*4010*/  BSYNC B1 ;  /* 0x0000000000017941 */ /* 0x000fea0003800000 */
.L_x_143:
[----:B------:R-:W-:Y:S01]  /*4020*/  @!P2 IMAD R77, R77, R23, R20 ;  /* 0x000000174d4da224 */ /* 0x000fe200078e0214 */
[----:B------:R-:W-:Y:S04]  /*4030*/  BSSY B1, `(.L_x_145) ;  /* 0x0000006000017945 */ /* 0x000fe80003800000 */
[----:B------:R0:W-:Y:S01]  /*4040*/  @!P2 STG.E.U8 desc[UR36][R4.64+0x69], R77 ;  /* 0x0000694d0400a986 */ /* 0x0001e2000c101124 */
[----:B------:R-:W-:Y:S05]  /*4050*/  @P3 BRA `(.L_x_146) ;  /* 0x00000000000c3947 */ /* 0x000fea0003800000 */
[----:B--2---:R-:W3:Y:S02]  /*4060*/  LDG.E.U8 R89, desc[UR36][R10.64+0x68] ;  /* 0x000068240a597981 */ /* 0x004ee4000c1e1100 */
[----:B---3--:R-:W-:-:S05]  /*4070*/  PRMT R13, R89, 0x8880, RZ ;  /* 0x00008880590d7816 */ /* 0x008fca00000000ff */
[----:B------:R-:W-:-:S07]  /*4080*/  IMAD R20, R13, R88, RZ ;  /* 0x000000580d147224 */ /* 0x000fce00078e02ff */
.L_x_146:
[----:B------:R-:W-:Y:S05]  /*4090*/  BSYNC B1 ;  /* 0x0000000000017941 */ /* 0x000fea0003800000 */
.L_x_145:
[----:B---3--:R-:W-:Y:S01]  /*40a0*/  @!P3 IMAD R13, R78, R23, R20 ;  /* 0x000000174e0db224 */ /* 0x008fe200078e0214 */
[----:B------:R-:W-:Y:S04]  /*40b0*/  BSSY B1, `(.L_x_147) ;  /* 0x0000006000017945 */ /* 0x000fe80003800000 */
[----:B------:R3:W-:Y:S01]  /*40c0*/  @!P3 STG.E.U8 desc[UR36][R6.64+0x68], R13 ;  /* 0x0000680d0600b986 */ /* 0x0007e2000c101124 */
[----:B------:R-:W-:Y:S05]  /*40d0*/  @P4 BRA `(.L_x_148) ;  /* 0x00000000000c4947 */ /* 0x000fea0003800000 */
[----:B--2---:R-:W3:Y:S02]  /*40e0*/  LDG.E.U8 R89, desc[UR36][R10.64+0x69] ;  /* 0x000069240a597981 */ /* 0x004ee4000c1e1100 */
[----:B---3--:R-:W-:-:S05]  /*40f0*/  PRMT R13, R89, 0x8880, RZ ;  /* 0x00008880590d7816 */ /* 0x008fca00000000ff */
[----:B------:R-:W-:-:S07]  /*4100*/  IMAD R20, R13, R88, RZ ;  /* 0x000000580d147224 */ /* 0x000fce00078e02ff */
.L_x_148:
[----:B------:R-:W-:Y:S05]  /*4110*/  BSYNC B1 ;  /* 0x0000000000017941 */ /* 0x000fea0003800000 */
.L_x_147:
        /* <DEDUP_REMOVED lines=10> */
.L_x_150:
[----:B------:R-:W-:Y:S05]  /*41c0*/  BSYNC B1 ;  /* 0x0000000000017941 */ /* 0x000fea0003800000 */
.L_x_149:
[----:B---3--:R-:W-:Y:S01]  /*41d0*/  @!P2 IMAD R13, R80, R23, R20 ;  /* 0x00000017500da224 */ /* 0x008fe200078e0214 */
[----:B------:R-:W-:Y:S04]  /*41e0*/  BSSY B1, `(.L_x_151) ;  /* 0x0000006000017945 */ /* 0x000fe80003800000 */
[----:B------:R3:W-:Y:S01]  /*41f0*/  @!P2 STG.E.U8 desc[UR36][R4.64+0x70], R13 ;  /* 0x0000700d0400a986 */ /* 0x0007e2000c101124 */
[----:B------:R-:W-:Y:S05]  /*4200*/  @P3 BRA `(.L_x_152) ;  /* 0x00000000000c3947 */ /* 0x000fea0003800000 */
[----:B--2---:R-:W3:Y:S02]  /*4210*/  LDG.E.U8 R89, desc[UR36][R8.64+0x71] ;  /* 0x0000712408597981 */ /* 0x004ee4000c1e1100 */
[----:B---3--:R-:W-:-:S05]  /*4220*/  PRMT R13, R89, 0x8880, RZ ;  /* 0x00008880590d7816 */ /* 0x008fca00000000ff */
[----:B------:R-:W-:-:S07]  /*4230*/  IMAD R20, R13, R88, RZ ;  /* 0x000000580d147224 */ /* 0x000fce00078e02ff */
.L_x_152:
[----:B------:R-:W-:Y:S05]  /*4240*/  BSYNC B1 ;  /* 0x0000000000017941 */ /* 0x000fea0003800000 */
.L_x_151:
[----:B------:R-:W-:Y:S01]  /*4250*/  @!P3 IMAD R81, R81, R23, R20 ;  /* 0x000000175151b224 */ /* 0x000fe200078e0214 */
[----:B------:R-:W-:Y:S04]  /*4260*/  BSSY B1, `(.L_x_153) ;  /* 0x0000006000017945 */ /* 0x000fe80003800000 */
[----:B------:R0:W-:Y:S01]  /*4270*/  @!P3 STG.E.U8 desc[UR36][R4.64+0x71], R81 ;  /* 0x000071510400b986 */ /* 0x0001e2000c101124 */
[----:B------:R-:W-:Y:S05]  /*4280*/  @P4 BRA `(.L_x_154) ;  /* 0x00000000000c4947 */ /* 0x000fea0003800000 */
[----:B--2---:R-:W3:Y:S02]  /*4290*/  LDG.E.U8 R89, desc[UR36][R10.64+0x70] ;  /* 0x000070240a597981 */ /* 0x004ee4000c1e1100 */
[----:B---3--:R-:W-:-:S05]  /*42a0*/  PRMT R13, R89, 0x8880, RZ ;  /* 0x00008880590d7816 */ /* 0x008fca00000000ff */
[----:B------:R-:W-:-:S07]  /*42b0*/  IMAD R20, R13, R88, RZ ;  /* 0x000000580d147224 */ /* 0x000fce00078e02ff */
.L_x_154:
[----:B------:R-:W-:Y:S05]  /*42c0*/  BSYNC B1 ;  /* 0x0000000000017941 */ /* 0x000fea0003800000 */
.L_x_153:
[C---:B------:R-:W-:Y:S01]  /*42d0*/  ISETP.LT.OR P2, PT, R3.reuse, 0x72, !P0 ;  /* 0x000000720300780c */ /* 0x040fe20004741670 */
[----:B---3--:R-:W-:Y:S01]  /*42e0*/  @!P4 IMAD R13, R82, R23, R20 ;  /* 0x00000017520dc224 */ /* 0x008fe200078e0214 */
[----:B------:R-:W-:Y:S01]  /*42f0*/  BSSY B1, `(.L_x_155) ;  /* 0x0000009000017945 */ /* 0x000fe20003800000 */
[C---:B------:R-:W-:Y:S02]  /*4300*/  ISETP.LT.OR P3, PT, R3.reuse, 0x79, !P1 ;  /* 0x000000790300780c */ /* 0x040fe40004f61670 */
[C---:B------:R-:W-:Y:S01]  /*4310*/  ISETP.LT.OR P1, PT, R3.reuse, 0x7a, !P1 ;  /* 0x0000007a0300780c */ /* 0x040fe20004f21670 */
[----:B------:R3:W-:Y:S01]  /*4320*/  @!P4 STG.E.U8 desc[UR36][R6.64+0x70], R13 ;  /* 0x0000700d0600c986 */ /* 0x0007e2000c101124 */
[----:B------:R-:W-:-:S06]  /*4330*/  ISETP.LT.OR P4, PT, R3, 0x79, !P0 ;  /* 0x000000790300780c */ /* 0x000fcc0004781670 */
[----:B------:R-:W-:Y:S07]  /*4340*/  @P2 BRA `(.L_x_156) ;  /* 0x00000000000c2947 */ /* 0x000fee0003800000 */
[----:B--2---:R-:W3:Y:S02]  /*4350*/  LDG.E.U8 R89, desc[UR36][R10.64+0x71] ;  /* 0x000071240a597981 */ /* 0x004ee4000c1e1100 */
[----:B---3--:R-:W-:-:S05]  /*4360*/  PRMT R13, R89, 0x8880, RZ ;  /* 0x00008880590d7816 */ /* 0x008fca00000000ff */
[----:B------:R-:W-:-:S07]  /*4370*/  IMAD R20, R13, R88, RZ ;  /* 0x000000580d147224 */ /* 0x000fce00078e02ff */
.L_x_156:
[----:B------:R-:W-:Y:S05]  /*4380*/  BSYNC B1 ;  /* 0x0000000000017941 */ /* 0x000fea0003800000 */
.L_x_155:
[----:B------:R-:W-:Y:S01]  /*4390*/  @!P2 IMAD R83, R83, R23, R20 ;  /* 0x000000175353a224 */ /* 0x000fe200078e0214 */
[----:B------:R-:W-:Y:S04]  /*43a0*/  BSSY B1, `(.L_x_157) ;  /* 0x0000006000017945 */ /* 0x000fe80003800000 */
[----:B------:R0:W-:Y:S01]  /*43b0*/  @!P2 STG.E.U8 desc[UR36][R6.64+0x71], R83 ;  /* 0x000071530600a986 */ /* 0x0001e2000c101124 */
[----:B------:R-:W-:Y:S05]  /*43c0*/  @P3 BRA `(.L_x_158) ;  /* 0x00000000000c3947 */ /* 0x000fea0003800000 */
[----:B--2---:R-:W3:Y:S02]  /*43d0*/  LDG.E.U8 R89, desc[UR36][R8.64+0x78] ;  /* 0x0000782408597981 */ /* 0x004ee4000c1e1100 */
[----:B---3--:R-:W-:-:S05]  /*43e0*/  PRMT R13, R89, 0x8880, RZ ;  /* 0x00008880590d7816 */ /* 0x008fca00000000ff */
[----:B------:R-:W-:-:S07]  /*43f0*/  IMAD R20, R13, R88, RZ ;  /* 0x000000580d147224 */ /* 0x000fce00078e02ff */
.L_x_158:
[----:B------:R-:W-:Y:S05]  /*4400*/  BSYNC B1 ;  /* 0x0000000000017941 */ /* 0x000fea0003800000 */
.L_x_157:
[----:B---3--:R-:W-:Y:S01]  /*4410*/  @!P3 IMAD R13, R84, R23, R20 ;  /* 0x00000017540db224 */ /* 0x008fe200078e0214 */
[----:B------:R-:W-:Y:S04]  /*4420*/  BSSY B1, `(.L_x_159) ;  /* 0x0000006000017945 */ /* 0x000fe80003800000 */
[----:B------:R3:W-:Y:S01]  /*4430*/  @!P3 STG.E.U8 desc[UR36][R4.64+0x78], R13 ;  /* 0x0000780d0400b986 */ /* 0x0007e2000c101124 */
[----:B------:R-:W-:Y:S05]  /*4440*/  @P1 BRA `(.L_x_160) ;  /* 0x00000000000c1947 */ /* 0x000fea0003800000 */
[----:B--2---:R-:W3:Y:S02]  /*4450*/  LDG.E.U8 R89, desc[UR36][R8.64+0x79] ;  /* 0x0000792408597981 */ /* 0x004ee4000c1e1100 */
[----:B---3--:R-:W-:-:S05]  /*4460*/  PRMT R13, R89, 0x8880, RZ ;  /* 0x00008880590d7816 */ /* 0x008fca00000000ff */
[----:B------:R-:W-:-:S07]  /*4470*/  IMAD R20, R13, R88, RZ ;  /* 0x000000580d147224 */ /* 0x000fce00078e02ff */
.L_x_160:
[----:B------:R-:W-:Y:S05]  /*4480*/  BSYNC B1 ;  /* 0x0000000000017941 */ /* 0x000fea0003800000 */
.L_x_159:
[----:B------:R-:W-:Y:S01]  /*4490*/  @!P1 IMAD R85, R85, R23, R20 ;  /* 0x0000001755559224 */ /* 0x000fe200078e0214 */
[----:B------:R-:W-:Y:S04]  /*44a0*/  BSSY B1, `(.L_x_161) ;  /* 0x0000006000017945 */ /* 0x000fe80003800000 */
[----:B------:R0:W-:Y:S01]  /*44b0*/  @!P1 STG.E.U8 desc[UR36][R4.64+0x79], R85 ;  /* 0x0000795504009986 */ /* 0x0001e2000c101124 */
[----:B------:R-:W-:Y:S05]  /*44c0*/  @P4 BRA `(.L_x_162) ;  /* 0x00000000000c4947 */ /* 0x000fea0003800000 */
[----:B--2---:R-:W0:Y:S02]  /*44d0*/  LDG.E.U8 R89, desc[UR36][R10.64+0x78] ;  /* 0x000078240a597981 */ /* 0x004e24000c1e1100 */
[----:B01-3--:R-:W-:-:S05]  /*44e0*/  PRMT R5, R89, 0x8880, RZ ;  /* 0x0000888059057816 */ /* 0x00bfca00000000ff */
[----:B------:R-:W-:-:S07]  /*44f0*/  IMAD R20, R5, R88, RZ ;  /* 0x0000005805147224 */ /* 0x000fce00078e02ff */
.L_x_162:
[----:B------:R-:W-:Y:S05]  /*4500*/  BSYNC B1 ;  /* 0x0000000000017941 */ /* 0x000fea0003800000 */
.L_x_161:
[----:B01-3--:R-:W-:Y:S01]  /*4510*/  @!P4 IMAD R5, R86, R23, R20 ;  /* 0x000000175605c224 */ /* 0x00bfe200078e0214 */
[----:B------:R-:W-:Y:S01]  /*4520*/  ISETP.LT.OR P0, PT, R3, 0x7a, !P0 ;  /* 0x0000007a0300780c */ /* 0x000fe20004701670 */
[----:B------:R-:W-:Y:S03]  /*4530*/  BSSY B1, `(.L_x_163) ;  /* 0x0000006000017945 */ /* 0x000fe60003800000 */
[----:B------:R0:W-:Y:S09]  /*4540*/  @!P4 STG.E.U8 desc[UR36][R6.64+0x78], R5 ;  /* 0x000078050600c986 */ /* 0x0001f2000c101124 */
[----:B------:R-:W-:Y:S05]  /*4550*/  @P0 BRA `(.L_x_164) ;  /* 0x00000000000c0947 */ /* 0x000fea0003800000 */
[----:B--2---:R-:W2:Y:S02]  /*4560*/  LDG.E.U8 R89, desc[UR36][R10.64+0x79] ;  /* 0x000079240a597981 */ /* 0x004ea4000c1e1100 */
[----:B--2---:R-:W-:-:S05]  /*4570*/  PRMT R3, R89, 0x8880, RZ ;  /* 0x0000888059037816 */ /* 0x004fca00000000ff */
[----:B------:R-:W-:-:S07]  /*4580*/  IMAD R20, R3, R88, RZ ;  /* 0x0000005803147224 */ /* 0x000fce00078e02ff */
.L_x_164:
[----:B------:R-:W-:Y:S05]  /*4590*/  BSYNC B1 ;  /* 0x0000000000017941 */ /* 0x000fea0003800000 */
.L_x_163:
[----:B------:R-:W-:Y:S01]  /*45a0*/  IMAD R87, R87, R23, R20 ;  /* 0x0000001757577224 */ /* 0x000fe200078e0214 */
[----:B------:R-:W-:Y:S06]  /*45b0*/  @P0 BRA `(.L_x_165) ;  /* 0x0000000c00100947 */ /* 0x000fec0003800000 */
[----:B------:R3:W-:Y:S01]  /*45c0*/  STG.E.U8 desc[UR36][R6.64+0x79], R87 ;  /* 0x0000795706007986 */ /* 0x0007e2000c101124 */
[----:B------:R-:W-:Y:S05]  /*45d0*/  BRA `(.L_x_165) ;  /* 0x0000000c00087947 */ /* 0x000fea0003800000 */
.L_x_36:
[C---:B------:R-:W-:Y:S02]  /*45e0*/  ISETP.GE.AND P1, PT, R96.reuse, 0x1, PT ;  /* 0x000000016000780c */ /* 0x040fe40003f26270 */
[----:B------:R-:W-:Y:S02]  /*45f0*/  ISETP.GE.AND P0, PT, R96, 0x9, PT ;  /* 0x000000096000780c */ /* 0x000fe40003f06270 */
[C---:B------:R-:W-:Y:S02]  /*4600*/  ISETP.LT.OR P3, PT, R3.reuse, 0x1, !P1 ;  /* 0x000000010300780c */ /* 0x040fe40004f61670 */
[C---:B------:R-:W-:Y:S02]  /*4610*/  ISETP.LT.OR P4, PT, R3.reuse, 0x2, !P1 ;  /* 0x000000020300780c */ /* 0x040fe40004f81670 */
[----:B------:R-:W-:-:S09]  /*4620*/  ISETP.LT.OR P2, PT, R3, 0x1, !P0 ;  /* 0x000000010300780c */ /* 0x000fd20004741670 */
[-C--:B------:R-:W-:Y:S02]  /*4630*/  @!P3 IMAD R9, R24, R23.reuse, RZ ;  /* 0x000000171809b224 */ /* 0x080fe400078e02ff */
[-C--:B------:R-:W-:Y:S02]  /*4640*/  @!P4 IMAD R25, R25, R23.reuse, RZ ;  /* 0x000000171919c224 */ /* 0x080fe400078e02ff */
[----:B------:R-:W-:Y:S01]  /*4650*/  @!P2 IMAD R11, R26, R23, RZ ;  /* 0x000000171a0ba224 */ /* 0x000fe200078e02ff */
[----:B------:R0:W-:Y:S01]  /*4660*/  @!P3 STG.E.U8 desc[UR36][R4.64], R9 ;  /* 0x000000090400b986 */ /* 0x0001e2000c101124 */
[----:B------:R-:W-:-:S03]  /*4670*/  ISETP.LT.OR P3, PT, R3, 0x2, !P0 ;  /* 0x000000020300780c */ /* 0x000fc60004761670 */
[----:B------:R-:W-:Y:S01]  /*4680*/  @!P4 STG.E.U8 desc[UR36][R4.64+0x1], R25 ;  /* 0x000001190400c986 */ /* 0x000fe2000c101124 */
[----:B------:R-:W-:-:S03]  /*4690*/  ISETP.LT.OR P4, PT, R3, 0x9, !P1 ;  /* 0x000000090300780c */ /* 0x000fc60004f81670 */
[----:B------:R1:W-:Y:S01]  /*46a0*/  @!P2 STG.E.U8 desc[UR36][R6.64], R11 ;  /* 0x0000000b0600a986 */ /* 0x0003e2000c101124 */
[----:B------:R-:W-:-:S05]  /*46b0*/  ISETP.LT.OR P2, PT, R3, 0xa, !P1 ;  /* 0x0000000a0300780c */ /* 0x000fca0004f41670 */
[----:B------:R-:W-:-:S04]  /*46c0*/  @!P3 IMAD R27, R27, R23, RZ ;  /* 0x000000171b1bb224 */ /* 0x000fc800078e02ff */
[-C--:B------:R-:W-:Y:S01]  /*46d0*/  @!P4 IMAD R13, R28, R23.reuse, RZ ;  /* 0x000000171c0dc224 */ /* 0x080fe200078e02ff */
[----:B------:R-:W-:Y:S01]  /*46e0*/  @!P3 STG.E.U8 desc[UR36][R6.64+0x1], R27 ;  /* 0x0000011b0600b986 */ /* 0x000fe2000c101124 */
[----:B------:R-:W-:Y:S02]  /*46f0*/  ISETP.LT.OR P3, PT, R3, 0x9, !P0 ;  /* 0x000000090300780c */ /* 0x000fe40004761670 */
[----:B------:R-:W-:Y:S01]  /*4700*/  @!P2 IMAD R29, R29, R23, RZ ;  /* 0x000000171d1da224 */ /* 0x000fe200078e02ff */
[----:B------:R3:W-:Y:S01]  /*4710*/  @!P4 STG.E.U8 desc[UR36][R4.64+0x8], R13 ;  /* 0x0000080d0400c986 */ /* 0x0007e2000c101124 */
[----:B------:R-:W-:-:S03]  /*4720*/  ISETP.LT.OR P4, PT, R3, 0xa, !P0 ;  /* 0x0000000a0300780c */ /* 0x000fc60004781670 */
[----:B------:R-:W-:Y:S01]  /*4730*/  @!P2 STG.E.U8 desc[UR36][R4.64+0x9], R29 ;  /* 0x0000091d0400a986 */ /* 0x000fe2000c101124 */
[----:B------:R-:W-:-:S05]  /*4740*/  ISETP.LT.OR P2, PT, R3, 0x11, !P1 ;  /* 0x000000110300780c */ /* 0x000fca0004f41670 */
[----:B0-----:R-:W-:-:S04]  /*4750*/  @!P3 IMAD R9, R30, R23, RZ ;  /* 0x000000171e09b224 */ /* 0x001fc800078e02ff */
[-C--:B------:R-:W-:Y:S01]  /*4760*/  @!P4 IMAD R31, R31, R23.reuse, RZ ;  /* 0x000000171f1fc224 */ /* 0x080fe200078e02ff */
[----:B------:R0:W-:Y:S01]  /*4770*/  @!P3 STG.E.U8 desc[UR36][R6.64+0x8], R9 ;  /* 0x000008090600b986 */ /* 0x0001e2000c101124 */
[C---:B------:R-:W-:Y:S02]  /*4780*/  ISETP.LT.OR P3, PT, R3.reuse, 0x12, !P1 ;  /* 0x000000120300780c */ /* 0x040fe40004f61670 */
[----:B-1----:R-:W-:Y:S01]  /*4790*/  @!P2 IMAD R11, R32, R23, RZ ;  /* 0x00000017200ba224 */ /* 0x002fe200078e02ff */
[----:B------:R-:W-:Y:S01]  /*47a0*/  @!P4 STG.E.U8 desc[UR36][R6.64+0x9], R31 ;  /* 0x0000091f0600c986 */ /* 0x000fe2000c101124 */
[----:B------:R-:W-:-:S03]  /*47b0*/  ISETP.LT.OR P4, PT, R3, 0x11, !P0 ;  /* 0x000000110300780c */ /* 0x000fc60004781670 */
[----:B------:R1:W-:Y:S01]  /*47c0*/  @!P2 STG.E.U8 desc[UR36][R4.64+0x10], R11 ;  /* 0x0000100b0400a986 */ /* 0x0003e2000c101124 */
[----:B------:R-:W-:-:S05]  /*47d0*/  ISETP.LT.OR P2, PT, R3, 0x12, !P0 ;  /* 0x000000120300780c */ /* 0x000fca0004741670 */
[----:B------:R-:W-:-:S04]  /*47e0*/  @!P3 IMAD R33, R33, R23, RZ ;  /* 0x000000172121b224 */ /* 0x000fc800078e02ff */
[-C--:B---3--:R-:W-:Y:S01]  /*47f0*/  @!P4 IMAD R13, R34, R23.reuse, RZ ;  /* 0x00000017220dc224 */ /* 0x088fe200078e02ff */
        /* <DEDUP_REMOVED lines=138> */
[----:B------:R1:W-:Y:S01]  /*50a0*/  @!P4 STG.E.U8 desc[UR36][R6.64+0x69], R79 ;  /* 0x0000694f0600c986 */ /* 0x0003e2000c101124 */
[----:B------:R-:W-:-:S03]  /*50b0*/  ISETP.LT.OR P4, PT, R3, 0x71, !P0 ;  /* 0x000000710300780c */ /* 0x000fc60004781670 */
[----:B------:R1:W-:Y:S01]  /*50c0*/  @!P2 STG.E.U8 desc[UR36][R4.64+0x70], R11 ;  /* 0x0000700b0400a986 */ /* 0x0003e2000c101124 */
[----:B------:R-:W-:-:S05]  /*50d0*/  ISETP.LT.OR P2, PT, R3, 0x72, !P0 ;  /* 0x000000720300780c */ /* 0x000fca0004741670 */
[----:B------:R-:W-:-:S04]  /*50e0*/  @!P3 IMAD R81, R81, R23, RZ ;  /* 0x000000175151b224 */ /* 0x000fc800078e02ff */
[-C--:B---3--:R-:W-:Y:S01]  /*50f0*/  @!P4 IMAD R13, R82, R23.reuse, RZ ;  /* 0x00000017520dc224 */ /* 0x088fe200078e02ff */
[----:B------:R1:W-:Y:S01]  /*5100*/  @!P3 STG.E.U8 desc[UR36][R4.64+0x71], R81 ;  /* 0x000071510400b986 */ /* 0x0003e2000c101124 */
[C---:B------:R-:W-:Y:S02]  /*5110*/  ISETP.LT.OR P3, PT, R3.reuse, 0x79, !P1 ;  /* 0x000000790300780c */ /* 0x040fe40004f61670 */
[C---:B------:R-:W-:Y:S01]  /*5120*/  ISETP.LT.OR P1, PT, R3.reuse, 0x7a, !P1 ;  /* 0x0000007a0300780c */ /* 0x040fe20004f21670 */
[----:B------:R1:W-:Y:S01]  /*5130*/  @!P4 STG.E.U8 desc[UR36][R6.64+0x70], R13 ;  /* 0x0000700d0600c986 */ /* 0x0003e2000c101124 */
[----:B------:R-:W-:Y:S01]  /*5140*/  ISETP.LT.OR P4, PT, R3, 0x79, !P0 ;  /* 0x000000790300780c */ /* 0x000fe20004781670 */
[----:B------:R-:W-:Y:S01]  /*5150*/  @!P2 IMAD R83, R83, R23, RZ ;  /* 0x000000175353a224 */ /* 0x000fe200078e02ff */
[----:B------:R-:W-:-:S04]  /*5160*/  ISETP.LT.OR P0, PT, R3, 0x7a, !P0 ;  /* 0x0000007a0300780c */ /* 0x000fc80004701670 */
[----:B------:R1:W-:Y:S03]  /*5170*/  @!P2 STG.E.U8 desc[UR36][R6.64+0x71], R83 ;  /* 0x000071530600a986 */ /* 0x0003e6000c101124 */
[-C--:B------:R-:W-:Y:S02]  /*5180*/  @!P3 IMAD R3, R84, R23.reuse, RZ ;  /* 0x000000175403b224 */ /* 0x080fe400078e02ff */
[-C--:B------:R-:W-:Y:S02]  /*5190*/  @!P1 IMAD R85, R85, R23.reuse, RZ ;  /* 0x0000001755559224 */ /* 0x080fe400078e02ff */
[-C--:B0-----:R-:W-:Y:S01]  /*51a0*/  @!P4 IMAD R9, R86, R23.reuse, RZ ;  /* 0x000000175609c224 */ /* 0x081fe200078e02ff */
[----:B------:R1:W-:Y:S01]  /*51b0*/  @!P3 STG.E.U8 desc[UR36][R4.64+0x78], R3 ;  /* 0x000078030400b986 */ /* 0x0003e2000c101124 */
[----:B------:R-:W-:-:S03]  /*51c0*/  @!P0 IMAD R87, R87, R23, RZ ;  /* 0x0000001757578224 */ /* 0x000fc600078e02ff */
[----:B------:R1:W-:Y:S04]  /*51d0*/  @!P1 STG.E.U8 desc[UR36][R4.64+0x79], R85 ;  /* 0x0000795504009986 */ /* 0x0003e8000c101124 */
[----:B------:R1:W-:Y:S04]  /*51e0*/  @!P4 STG.E.U8 desc[UR36][R6.64+0x78], R9 ;  /* 0x000078090600c986 */ /* 0x0003e8000c101124 */
[----:B------:R1:W-:Y:S02]  /*51f0*/  @!P0 STG.E.U8 desc[UR36][R6.64+0x79], R87 ;  /* 0x0000795706008986 */ /* 0x0003e4000c101124 */
.L_x_165:
[----:B------:R-:W-:Y:S05]  /*5200*/  BSYNC B0 ;  /* 0x0000000000007941 */ /* 0x000fea0003800000 */
.L_x_35:
[----:B------:R-:W-:Y:S01]  /*5210*/  ULDC UR4, c[0x0][0xc] ;  /* 0x0000030000047ab9 */ /* 0x000fe20000000800 */
[----:B------:R-:W-:Y:S01]  /*5220*/  ULDC UR5, c[0x0][0x10] ;  /* 0x0000040000057ab9 */ /* 0x000fe20000000800 */
[----:B-1----:R-:W1:Y:S01]  /*5230*/  LDC R3, c[0x0][0x14] ;  /* 0x00000500ff037b82 */ /* 0x002e620000000800 */
[----:B------:R-:W-:Y:S01]  /*5240*/  UIMAD.WIDE.U32 UR4, UR4, UR5, URZ ;  /* 0x00000005040472a5 */ /* 0x000fe2000f8e003f */
[----:B------:R-:W-:Y:S02]  /*5250*/  IMAD.MOV.U32 R93, RZ, RZ, -0x1 ;  /* 0xffffffffff5d7424 */ /* 0x000fe400078e00ff */
[----:B------:R-:W-:-:S03]  /*5260*/  IMAD.MOV.U32 R90, RZ, RZ, -0x1 ;  /* 0xffffffffff5a7424 */ /* 0x000fc600078e00ff */
[----:B-1----:R-:W-:-:S04]  /*5270*/  IMAD.WIDE.U32 R16, R3, UR4, R16 ;  /* 0x0000000403107c25 */ /* 0x002fc8000f8e0010 */
[----:B------:R-:W-:Y:S01]  /*5280*/  IMAD R3, R3, UR5, RZ ;  /* 0x0000000503037c24 */ /* 0x000fe2000f8e02ff */
[----:B------:R-:W-:Y:S02]  /*5290*/  ULDC.64 UR4, c[0x0][0x650] ;  /* 0x0001940000047ab9 */ /* 0x000fe40000000a00 */
[----:B------:R-:W-:Y:S01]  /*52a0*/  ISETP.GE.U32.AND P0, PT, R16, UR4, PT ;  /* 0x0000000410007c0c */ /* 0x000fe2000bf06070 */
[--C-:B------:R-:W-:Y:S01]  /*52b0*/  IMAD.IADD R17, R17, 0x1, R3.reuse ;  /* 0x0000000111117824 */ /* 0x100fe200078e0203 */
[----:B------:R-:W-:-:S04]  /*52c0*/  PRMT R3, RZ, 0x7610, R3 ;  /* 0x00007610ff037816 */ /* 0x000fc80000000003 */
[----:B------:R-:W-:-:S13]  /*52d0*/  ISETP.GE.U32.AND.EX P0, PT, R17, UR5, PT, P0 ;  /* 0x0000000511007c0c */ /* 0x000fda000bf06100 */
[----:B------:R-:W-:Y:S05]  /*52e0*/  @P0 BRA `(.L_x_166) ;  /* 0x0000000400640947 */ /* 0x000fea0003800000 */
[----:B------:R-:W1:Y:S01]  /*52f0*/  S2R R12, SR_CTAID.X ;  /* 0x00000000000c7919 */ /* 0x000e620000002500 */
[----:B------:R-:W0:Y:S01]  /*5300*/  LDC.64 R10, c[0x0][0x628] ;  /* 0x00018a00ff0a7b82 */ /* 0x000e220000000a00 */
[----:B------:R-:W-:Y:S01]  /*5310*/  ULDC UR4, c[0x0][0x150] ;  /* 0x0000540000047ab9 */ /* 0x000fe20000000800 */
[----:B------:R-:W-:Y:S01]  /*5320*/  IMAD.MOV.U32 R8, RZ, RZ, R16 ;  /* 0x000000ffff087224 */ /* 0x000fe200078e0010 */
[----:B------:R-:W0:Y:S01]  /*5330*/  S2R R24, SR_CTAID.Y ;  /* 0x0000000000187919 */ /* 0x000e220000002600 */
[----:B------:R-:W-:-:S04]  /*5340*/  IMAD.MOV.U32 R9, RZ, RZ, R17 ;  /* 0x000000ffff097224 */ /* 0x000fc800078e0011 */
[----:B------:R-:W2:Y:S08]  /*5350*/  LDC R21, c[0x0][0x144] ;  /* 0x00005100ff157b82 */ /* 0x000eb00000000800 */
[----:B------:R-:W2:Y:S08]  /*5360*/  LDC R0, c[0x0][0x630] ;  /* 0x00018c00ff007b82 */ /* 0x000eb00000000800 */
[----:B------:R-:W2:Y:S01]  /*5370*/  LDC.64 R14, c[0x0][0x620] ;  /* 0x00018800ff0e7b82 */ /* 0x000ea20000000a00 */
[----:B0-----:R-:W-:-:S04]  /*5380*/  ISETP.NE.U32.AND P0, PT, R10, RZ, PT ;  /* 0x000000ff0a00720c */ /* 0x001fc80003f05070 */
[----:B------:R-:W-:Y:S02]  /*5390*/  ISETP.NE.AND.EX P0, PT, R11, RZ, PT, P0 ;  /* 0x000000ff0b00720c */ /* 0x000fe40003f05300 */
[----:B-1----:R-:W-:-:S05]  /*53a0*/  I2FP.F32.U32 R3, R12 ;  /* 0x0000000c00037245 */ /* 0x002fca0000201000 */
[----:B------:R-:W-:-:S04]  /*53b0*/  FMUL R3, R3, UR4 ;  /* 0x0000000403037c20 */ /* 0x000fc80008400000 */
[----:B------:R0:W1:Y:S02]  /*53c0*/  F2I.U32.TRUNC.NTZ R20, R3 ;  /* 0x0000000300147305 */ /* 0x000064000020f000 */
[----:B------:R-:W-:Y:S05]  /*53d0*/  @!P0 BRA `(.L_x_167) ;  /* 0x0000000000288947 */ /* 0x000fea0003800000 */
[----:B0-----:R-:W0:Y:S02]  /*53e0*/  LDC R3, c[0x0][0x634] ;  /* 0x00018d00ff037b82 */ /* 0x001e240000000800 */
[----:B0-----:R-:W-:-:S05]  /*53f0*/  IADD3 R3, P0, R16, R3, RZ ;  /* 0x0000000310037210 */ /* 0x001fca0007f1e0ff */
[----:B------:R-:W-:-:S04]  /*5400*/  IMAD.X R13, RZ, RZ, R17, P0 ;  /* 0x000000ffff0d7224 */ /* 0x000fc800000e0611 */
[----:B------:R-:W-:-:S04]  /*5410*/  IMAD.WIDE.U32 R4, R13, R10, RZ ;  /* 0x0000000a0d047225 */ /* 0x000fc800078e00ff */
[----:B---34-:R-:W-:-:S04]  /*5420*/  IMAD.WIDE.U32 R6, P0, R3, R11, R4 ;  /* 0x0000000b03067225 */ /* 0x018fc80007800004 */
[----:B------:R-:W-:-:S04]  /*5430*/  IMAD.WIDE.U32 R4, R3, R10, RZ ;  /* 0x0000000a03047225 */ /* 0x000fc800078e00ff */
[----:B------:R-:W-:Y:S01]  /*5440*/  IMAD.X R9, RZ, RZ, RZ, P0 ;  /* 0x000000ffff097224 */ /* 0x000fe200000e06ff */
[----:B------:R-:W-:Y:S01]  /*5450*/  IADD3 RZ, P0, R5, R6, RZ ;  /* 0x0000000605ff7210 */ /* 0x000fe20007f1e0ff */
[----:B------:R-:W-:-:S04]  /*5460*/  IMAD.MOV.U32 R8, RZ, RZ, R7 ;  /* 0x000000ffff087224 */ /* 0x000fc800078e0007 */
[----:B------:R-:W-:-:S08]  /*5470*/  IMAD.WIDE.U32.X R8, R13, R11, R8, P0 ;  /* 0x0000000b0d087225 */ /* 0x000fd000000e0408 */
.L_x_167:
[----:B------:R-:W3:Y:S01]  /*5480*/  LDC.64 R28, c[0x0][0x640] ;  /* 0x00019000ff1c7b82 */ /* 0x000ee20000000a00 */
[-CC-:B--2---:R-:W-:Y:S01]  /*5490*/  SHF.R.U64 R90, R8, R0.reuse, R9.reuse ;  /* 0x00000000085a7219 */ /* 0x184fe20000001209 */
[----:B-1----:R-:W-:Y:S01]  /*54a0*/  IMAD.MOV R20, RZ, RZ, -R20 ;  /* 0x000000ffff147224 */ /* 0x002fe200078e0a14 */
[----:B------:R-:W-:Y:S01]  /*54b0*/  SHF.R.U32.HI R0, RZ, R0, R9 ;  /* 0x00000000ff007219 */ /* 0x000fe20000011609 */
[----:B------:R-:W-:Y:S01]  /*54c0*/  ULDC UR4, c[0x0][0x154] ;  /* 0x0000550000047ab9 */ /* 0x000fe20000000800 */
[----:B0-----:R-:W-:Y:S01]  /*54d0*/  IADD3 R3, P0, RZ, -R90, RZ ;  /* 0x8000005aff037210 */ /* 0x001fe20007f1e0ff */
[----:B------:R-:W-:Y:S02]  /*54e0*/  IMAD R21, R21, R20, R12 ;  /* 0x0000001415157224 */ /* 0x000fe400078e020c */
[----:B---34-:R-:W0:Y:S01]  /*54f0*/  LDC R6, c[0x0][0x618] ;  /* 0x00018600ff067b82 */ /* 0x018e220000000800 */
[----:B------:R-:W-:Y:S02]  /*5500*/  IMAD.MOV.U32 R7, RZ, RZ, 0x1 ;  /* 0x00000001ff077424 */ /* 0x000fe400078e00ff */
[----:B------:R-:W-:-:S04]  /*5510*/  IMAD.X R5, RZ, RZ, ~R0, P0 ;  /* 0x000000ffff057224 */ /* 0x000fc800000e0e00 */
[-C--:B------:R-:W-:Y:S01]  /*5520*/  IMAD R0, R5, R14.reuse, RZ ;  /* 0x0000000e05007224 */ /* 0x080fe200078e02ff */
[----:B------:R-:W1:Y:S01]  /*5530*/  LDC R8, c[0x0][0x608] ;  /* 0x00018200ff087b82 */ /* 0x000e620000000800 */
[----:B------:R-:W-:-:S04]  /*5540*/  IMAD.WIDE.U32 R4, R3, R14, R16 ;  /* 0x0000000e03047225 */ /* 0x000fc800078e0010 */
[----:B------:R-:W-:Y:S01]  /*5550*/  IMAD R3, R3, R15, R0 ;  /* 0x0000000f03037224 */ /* 0x000fe200078e0200 */
[----:B------:R-:W-:Y:S02]  /*5560*/  I2FP.F32.U32 R0, R24 ;  /* 0x0000001800007245 */ /* 0x000fe40000201000 */
[----:B------:R-:W2:Y:S01]  /*5570*/  LDC R26, c[0x0][0x658] ;  /* 0x00019600ff1a7b82 */ /* 0x000ea20000000800 */
[----:B------:R-:W-:Y:S01]  /*5580*/  IMAD.IADD R3, R5, 0x1, R3 ;  /* 0x0000000105037824 */ /* 0x000fe200078e0203 */
[----:B------:R-:W-:Y:S01]  /*5590*/  ISETP.NE.U32.AND P0, PT, R28, RZ, PT ;  /* 0x000000ff1c00720c */ /* 0x000fe20003f05070 */
[----:B------:R-:W-:Y:S01]  /*55a0*/  FMUL R0, R0, UR4 ;  /* 0x0000000400007c20 */ /* 0x000fe20008400000 */
[----:B------:R-:W-:Y:S02]  /*55b0*/  IMAD.MOV.U32 R5, RZ, RZ, -0x1 ;  /* 0xffffffffff057424 */ /* 0x000fe400078e00ff */
[----:B------:R-:W-:Y:S01]  /*55c0*/  ISETP.NE.AND.EX P0, PT, R29, RZ, PT, P0 ;  /* 0x000000ff1d00720c */ /* 0x000fe20003f05300 */
[----:B------:R3:W4:Y:S01]  /*55d0*/  F2I.U32.TRUNC.NTZ R13, R0 ;  /* 0x00000000000d7305 */ /* 0x000722000020f000 */
[----:B------:R-:W3:Y:S01]  /*55e0*/  LDC R15, c[0x0][0x148] ;  /* 0x00005200ff0f7b82 */ /* 0x000ee20000000800 */
[----:B0-----:R-:W-:-:S02]  /*55f0*/  SHF.R.U64 R12, R4, R6, R3 ;  /* 0x00000006040c7219 */ /* 0x001fc40000001203 */
[----:B------:R-:W-:-:S05]  /*5600*/  SHF.R.U32.HI R3, RZ, R6, R3 ;  /* 0x00000006ff037219 */ /* 0x000fca0000011603 */
[----:B------:R-:W0:Y:S01]  /*5610*/  LDC R20, c[0x0][0x600] ;  /* 0x00018000ff147b82 */ /* 0x000e220000000800 */
[-CC-:B-1----:R-:W-:Y:S02]  /*5620*/  SHF.R.U64 R10, R12, R8.reuse, R3.reuse ;  /* 0x000000080c0a7219 */ /* 0x182fe40000001203 */
[----:B------:R-:W-:-:S05]  /*5630*/  SHF.R.U32.HI R3, RZ, R8, R3 ;  /* 0x00000008ff037219 */ /* 0x000fca0000011603 */
[----:B------:R-:W1:Y:S01]  /*5640*/  LDC R27, c[0x0][0x648] ;  /* 0x00019200ff1b7b82 */ /* 0x000e620000000800 */
[-C--:B--2---:R-:W-:Y:S02]  /*5650*/  SHF.L.U32 R4, R5, R26.reuse, RZ ;  /* 0x0000001a05047219 */ /* 0x084fe400000006ff */
[-CC-:B------:R-:W-:Y:S02]  /*5660*/  SHF.R.U64 R14, R10, R26.reuse, R3.reuse ;  /* 0x0000001a0a0e7219 */ /* 0x180fe40000001203 */
[----:B------:R-:W-:Y:S02]  /*5670*/  SHF.R.U32.HI R5, RZ, R26, R3 ;  /* 0x0000001aff057219 */ /* 0x000fe40000011603 */
[----:B------:R-:W-:Y:S01]  /*5680*/  LOP3.LUT R25, RZ, R4, RZ, 0x33, !PT ;  /* 0x00000004ff197212 */ /* 0x000fe200078e33ff */
[----:B------:R-:W2:Y:S01]  /*5690*/  LDC R30, c[0x0][0x638] ;  /* 0x00018e00ff1e7b82 */ /* 0x000ea20000000800 */
[----:B------:R-:W-:Y:S01]  /*56a0*/  SHF.L.U32 R26, R7, R26, RZ ;  /* 0x0000001a071a7219 */ /* 0x000fe200000006ff */
[----:B------:R-:W-:-:S06]  /*56b0*/  IMAD.MOV.U32 R4, RZ, RZ, R14 ;  /* 0x000000ffff047224 */ /* 0x000fcc00078e000e */
[----:B------:R-:W0:Y:S01]  /*56c0*/  LDC R31, c[0x0][0x610] ;  /* 0x00018400ff1f7b82 */ /* 0x000e220000000800 */
[----:B----4-:R-:W-:Y:S05]  /*56d0*/  @!P0 BRA `(.L_x_168) ;  /* 0x0000000000288947 */ /* 0x010fea0003800000 */
        /* <DEDUP_REMOVED lines=10> */
.L_x_168:
[----:B------:R-:W-:Y:S01]  /*5780*/  ISETP.NE.AND P0, PT, R2, 0x1, PT ;  /* 0x000000010200780c */ /* 0x000fe20003f05270 */
[----:B0-----:R-:W-:Y:S01]  /*5790*/  VIADD R7, R20, 0xffffffff ;  /* 0xffffffff14077836 */ /* 0x001fe20000000000 */
[----:B-1-3--:R-:W-:Y:S01]  /*57a0*/  SHF.R.U64 R0, R4, R27, R5 ;  /* 0x0000001b04007219 */ /* 0x00afe20000001205 */
[----:B------:R-:W-:Y:S01]  /*57b0*/  IMAD.MOV R13, RZ, RZ, -R13 ;  /* 0x000000ffff0d7224 */ /* 0x000fe200078e0a0d */
[----:B------:R-:W-:Y:S01]  /*57c0*/  LOP3.LUT R5, R10, R25, RZ, 0xc0, !PT ;  /* 0x000000190a057212 */ /* 0x000fe200078ec0ff */
[----:B------:R-:W-:Y:S01]  /*57d0*/  IMAD.MOV.U32 R4, RZ, RZ, 0x1 ;  /* 0x00000001ff047424 */ /* 0x000fe200078e00ff */
[----:B------:R-:W-:Y:S01]  /*57e0*/  LOP3.LUT R12, R12, R7, RZ, 0xc0, !PT ;  /* 0x000000070c0c7212 */ /* 0x000fe200078ec0ff */
[----:B------:R-:W-:Y:S02]  /*57f0*/  IMAD.MOV R3, RZ, RZ, -R0 ;  /* 0x000000ffff037224 */ /* 0x000fe400078e0a00 */
[----:B------:R-:W-:Y:S02]  /*5800*/  IMAD R0, R26, R0, R5 ;  /* 0x000000001a007224 */ /* 0x000fe400078e0205 */
[----:B--2---:R-:W-:-:S02]  /*5810*/  IMAD R3, R3, R30, R14 ;  /* 0x0000001e03037224 */ /* 0x004fc400078e020e */
[----:B------:R-:W-:Y:S02]  /*5820*/  @P0 IMAD R21, R15, R13, R24 ;  /* 0x0000000d0f150224 */ /* 0x000fe400078e0218 */
[----:B------:R-:W-:Y:S01]  /*5830*/  IMAD R5, R3, R20, R12 ;  /* 0x0000001403057224 */ /* 0x000fe200078e020c */
[----:B------:R-:W-:Y:S01]  /*5840*/  PRMT R3, R4, 0x7610, R3 ;  /* 0x0000761004037816 */ /* 0x000fe20000000003 */
[----:B------:R-:W-:-:S05]  /*5850*/  IMAD R0, R0, R31, R21 ;  /* 0x0000001f00007224 */ /* 0x000fca00078e0215 */
[----:B------:R-:W-:Y:S02]  /*5860*/  SEL R93, R5, R0, !P0 ;  /* 0x00000000055d7207 */ /* 0x000fe40004000000 */
[----:B------:R-:W-:-:S07]  /*5870*/  SEL R0, R0, R5, !P0 ;  /* 0x0000000500007207 */ /* 0x000fce0004000000 */
.L_x_166:
[----:B------:R-:W-:Y:S01]  /*5880*/  LOP3.LUT P0, RZ, R3, 0xff, RZ, 0xc0, !PT ;  /* 0x000000ff03ff7812 */ /* 0x000fe2000780c0ff */
[----:B------:R-:W-:-:S12]  /*5890*/  IMAD.MOV.U32 R92, RZ, RZ, R0 ;  /* 0x000000ffff5c7224 */ /* 0x000fd800078e0000 */
[----:B------:R-:W-:Y:S05]  /*58a0*/  @P0 BRA `(.L_x_169) ;  /* 0xffffffb8008c0947 */ /* 0x000fea000383ffff */
[----:B------:R-:W-:Y:S05]  /*58b0*/  EXIT ;  /* 0x000000000000794d */ /* 0x000fea0003800000 */
.L_x_8:
[----:B0-----:R-:W-:Y:S01]  /*58c0*/  ULDC.64 UR4, c[0x0][0x650] ;  /* 0x0001940000047ab9 */ /* 0x001fe20000000a00 */
        /* <DEDUP_REMOVED lines=25> */
.L_x_171:
[----:B------:R-:W0:Y:S01]  /*5a60*/  LDC.64 R26, c[0x0][0x640] ;  /* 0x00019000ff1a7b82 */ /* 0x000e220000000a00 */
[-CC-:B------:R-:W-:Y:S01]  /*5a70*/  SHF.R.U64 R21, R12, R8.reuse, R13.reuse ;  /* 0x000000080c157219 */ /* 0x180fe2000000120d */
[----:B------:R-:W-:Y:S01]  /*5a80*/  IMAD.MOV.U32 R30, RZ, RZ, 0x1 ;  /* 0x00000001ff1e7424 */ /* 0x000fe200078e00ff */
[----:B------:R-:W-:Y:S02]  /*5a90*/  SHF.R.U32.HI R6, RZ, R8, R13 ;  /* 0x00000008ff067219 */ /* 0x000fe4000001160d */
[----:B------:R-:W-:-:S03]  /*5aa0*/  IADD3 R11, P0, RZ, -R21, RZ ;  /* 0x80000015ff0b7210 */ /* 0x000fc60007f1e0ff */
[----:B------:R-:W1:Y:S02]  /*5ab0*/  LDC R10, c[0x0][0x618] ;  /* 0x00018600ff0a7b82 */ /* 0x000e640000000800 */
[----:B------:R-:W-:-:S04]  /*5ac0*/  IMAD.X R7, RZ, RZ, ~R6, P0 ;  /* 0x000000ffff077224 */ /* 0x000fc800000e0e06 */
[-C--:B------:R-:W-:Y:S02]  /*5ad0*/  IMAD R8, R7, R22.reuse, RZ ;  /* 0x0000001607087224 */ /* 0x080fe400078e02ff */
[----:B------:R-:W2:Y:S01]  /*5ae0*/  LDC R12, c[0x0][0x608] ;  /* 0x00018200ff0c7b82 */ /* 0x000ea20000000800 */
[----:B------:R-:W-:-:S04]  /*5af0*/  IMAD.WIDE.U32 R6, R11, R22, R16 ;  /* 0x000000160b067225 */ /* 0x000fc800078e0010 */
[----:B------:R-:W-:-:S03]  /*5b00*/  IMAD R11, R11, R23, R8 ;  /* 0x000000170b0b7224 */ /* 0x000fc600078e0208 */
[----:B------:R-:W3:Y:S01]  /*5b10*/  LDC R25, c[0x0][0x658] ;  /* 0x00019600ff197b82 */ /* 0x000ee20000000800 */
[----:B------:R-:W-:Y:S01]  /*5b20*/  IMAD.IADD R7, R7, 0x1, R11 ;  /* 0x0000000107077824 */ /* 0x000fe200078e020b */
[----:B0-----:R-:W-:-:S04]  /*5b30*/  ISETP.NE.U32.AND P0, PT, R26, RZ, PT ;  /* 0x000000ff1a00720c */ /* 0x001fc80003f05070 */
[----:B------:R-:W-:Y:S02]  /*5b40*/  ISETP.NE.AND.EX P0, PT, R27, RZ, PT, P0 ;  /* 0x000000ff1b00720c */ /* 0x000fe40003f05300 */
[----:B------:R-:W0:Y:S01]  /*5b50*/  LDC R22, c[0x0][0x600] ;  /* 0x00018000ff167b82 */ /* 0x000e220000000800 */
[-CC-:B-1----:R-:W-:Y:S02]  /*5b60*/  SHF.R.U64 R8, R6, R10.reuse, R7.reuse ;  /* 0x0000000a06087219 */ /* 0x182fe40000001207 */
[----:B------:R-:W-:Y:S01]  /*5b70*/  SHF.R.U32.HI R7, RZ, R10, R7 ;  /* 0x0000000aff077219 */ /* 0x000fe20000011607 */
[----:B------:R-:W-:-:S04]  /*5b80*/  IMAD.MOV.U32 R10, RZ, RZ, -0x1 ;  /* 0xffffffffff0a7424 */ /* 0x000fc800078e00ff */
        /* <DEDUP_REMOVED lines=21> */
.L_x_172:
[----:B------:R-:W-:Y:S01]  /*5ce0*/  ISETP.NE.AND P0, PT, R2, 0x1, PT ;  /* 0x000000010200780c */ /* 0x000fe20003f05270 */
[----:B0-----:R-:W-:Y:S01]  /*5cf0*/  VIADD R11, R22, 0xffffffff ;  /* 0xffffffff160b7836 */ /* 0x001fe20000000000 */
[----:B-1----:R-:W-:Y:S02]  /*5d00*/  SHF.R.U64 R6, R6, R24, R7 ;  /* 0x0000001806067219 */ /* 0x002fe40000001207 */
[----:B------:R-:W-:Y:S02]  /*5d10*/  SHF.L.U32 R30, R30, R25, RZ ;  /* 0x000000191e1e7219 */ /* 0x000fe400000006ff */
[----:B------:R-:W-:Y:S01]  /*5d20*/  LOP3.LUT R5, R23, R32, RZ, 0xc0, !PT ;  /* 0x0000002017057212 */ /* 0x000fe200078ec0ff */
[----:B------:R-:W-:-:S04]  /*5d30*/  IMAD.MOV R7, RZ, RZ, -R6 ;  /* 0x000000ffff077224 */ /* 0x000fc800078e0a06 */
[----:B------:R-:W-:Y:S01]  /*5d40*/  IMAD R6, R30, R6, R5 ;  /* 0x000000061e067224 */ /* 0x000fe200078e0205 */
[----:B------:R-:W-:Y:S01]  /*5d50*/  LOP3.LUT R5, R8, R11, RZ, 0xc0, !PT ;  /* 0x0000000b08057212 */ /* 0x000fe200078ec0ff */
[----:B------:R-:W-:Y:S02]  /*5d60*/  @P0 IMAD R3, R9, R14, R4 ;  /* 0x0000000e09030224 */ /* 0x000fe400078e0204 */
[----:B--2---:R-:W-:Y:S02]  /*5d70*/  IMAD R4, R7, R28, R20 ;  /* 0x0000001c07047224 */ /* 0x004fe400078e0214 */
[----:B---3--:R-:W-:Y:S02]  /*5d80*/  IMAD R3, R6, R29, R3 ;  /* 0x0000001d06037224 */ /* 0x008fe400078e0203 */
[----:B------:R-:W-:Y:S02]  /*5d90*/  IMAD R4, R4, R22, R5 ;  /* 0x0000001604047224 */ /* 0x000fe400078e0205 */
[----:B------:R-:W-:-:S02]  /*5da0*/  IMAD.MOV.U32 R8, RZ, RZ, 0x1 ;  /* 0x00000001ff087424 */ /* 0x000fc400078e00ff */
[----:B------:R-:W-:Y:S01]  /*5db0*/  IMAD.MOV.U32 R6, RZ, RZ, R21 ;  /* 0x000000ffff067224 */ /* 0x000fe200078e0015 */
[----:B------:R-:W-:Y:S02]  /*5dc0*/  SEL R7, R4, R3, !P0 ;  /* 0x0000000304077207 */ /* 0x000fe40004000000 */
[----:B------:R-:W-:-:S07]  /*5dd0*/  SEL R20, R3, R4, !P0 ;  /* 0x0000000403147207 */ /* 0x000fce0004000000 */
.L_x_170:
[----:B------:R-:W-:-:S08]  /*5de0*/  NOP ;  /* 0x0000000000007918 */ /* 0x000fd00000000000 */
[----:B------:R-:W0:-:S00]  /*5df0*/  USETMAXREG.DEALLOC.CTAPOOL 0x28 ;  /* 0x00000028000079c8 */ /* 0x000e0000080e0500 */
[----:B0-----:R-:W-:-:S13]  /*5e00*/  ISETP.NE.AND P0, PT, R0, RZ, PT ;  /* 0x000000ff0000720c */ /* 0x001fda0003f05270 */
[----:B------:R-:W-:Y:S05]  /*5e10*/  @P0 EXIT ;  /* 0x000000000000094d */ /* 0x000fea0003800000 */
[----:B------:R-:W-:Y:S01]  /*5e20*/  LOP3.LUT P0, RZ, R8, 0xff, RZ, 0xc0, !PT ;  /* 0x000000ff08ff7812 */ /* 0x000fe2000780c0ff */
[----:B------:R-:W-:Y:S02]  /*5e30*/  IMAD.MOV.U32 R0, RZ, RZ, 0x1 ;  /* 0x00000001ff007424 */ /* 0x000fe400078e00ff */
[----:B------:R-:W-:-:S10]  /*5e40*/  IMAD.MOV.U32 R3, RZ, RZ, RZ ;  /* 0x000000ffff037224 */ /* 0x000fd400078e00ff */
[----:B------:R-:W-:Y:S05]  /*5e50*/  @!P0 BRA `(.L_x_173) ;  /* 0x0000000c00488947 */ /* 0x000fea0003800000 */
[----:B------:R-:W0:Y:S01]  /*5e60*/  LDC R0, c[0x0][0x28c] ;  /* 0x0000a300ff007b82 */ /* 0x000e220000000800 */
[----:B------:R-:W-:Y:S01]  /*5e70*/  ULDC UR5, c[0x0][0x658] ;  /* 0x0001960000057ab9 */ /* 0x000fe20000000800 */
[----:B------:R-:W-:Y:S01]  /*5e80*/  UMOV UR7, 0xffffffff ;  /* 0xffffffff00077882 */ /* 0x000fe20000000000 */
[----:B------:R-:W-:Y:S01]  /*5e90*/  ULDC UR6, c[0x0][0xc] ;  /* 0x0000030000067ab9 */ /* 0x000fe20000000800 */
[----:B------:R-:W-:Y:S01]  /*5ea0*/  USHF.L.U32 UR8, UR7, UR5, URZ ;  /* 0x0000000507087299 */ /* 0x000fe2000800063f */
[----:B------:R-:W-:Y:S01]  /*5eb0*/  BSSY B0, `(.L_x_173) ;  /* 0x00000cc000007945 */ /* 0x000fe20003800000 */
[----:B------:R-:W-:Y:S01]  /*5ec0*/  UMOV UR9, 0x1 ;  /* 0x0000000100097882 */ /* 0x000fe20000000000 */
[----:B------:R-:W-:Y:S01]  /*5ed0*/  ULDC UR7, c[0x0][0x10] ;  /* 0x0000040000077ab9 */ /* 0x000fe20000000800 */
[----:B------:R-:W1:Y:S01]  /*5ee0*/  S2UR UR10, SR_CgaCtaId ;  /* 0x00000000000a79c3 */ /* 0x000e620000008800 */
[----:B------:R-:W-:Y:S01]  /*5ef0*/  UIMAD.WIDE.U32 UR6, UR6, UR7, URZ ;  /* 0x00000007060672a5 */ /* 0x000fe2000f8e003f */
[----:B------:R-:W-:Y:S01]  /*5f00*/  IMAD.MOV.U32 R11, RZ, RZ, 0x1 ;  /* 0x00000001ff0b7424 */ /* 0x000fe200078e00ff */
[----:B------:R-:W-:Y:S01]  /*5f10*/  USHF.L.U32 UR17, UR9, UR5, URZ ;  /* 0x0000000509117299 */ /* 0x000fe2000800063f */
[----:B------:R-:W-:Y:S01]  /*5f20*/  LOP3.LUT R8, R19, 0x2, RZ, 0xfc, !PT ;  /* 0x0000000213087812 */ /* 0x000fe200078efcff */
[----:B------:R-:W-:Y:S01]  /*5f30*/  ULDC UR4, c[0x0][0x600] ;  /* 0x0001800000047ab9 */ /* 0x000fe20000000800 */
[----:B------:R-:W-:Y:S01]  /*5f40*/  ULDC UR5, c[0x0][0x14] ;  /* 0x0000050000057ab9 */ /* 0x000fe20000000800 */
[----:B------:R-:W-:-:S02]  /*5f50*/  UIADD3 UR4, UR4, -0x1, URZ ;  /* 0xffffffff04047890 */ /* 0x000fc4000fffe03f */
[----:B------:R-:W-:Y:S02]  /*5f60*/  UIMAD.WIDE.U32 UR22, UR6, UR5, URZ ;  /* 0x00000005061672a5 */ /* 0x000fe4000f8e003f */
[----:B------:R-:W-:Y:S02]  /*5f70*/  UIMAD UR13, UR7, UR5, URZ ;  /* 0x00000005070d72a4 */ /* 0x000fe4000f8e023f */
[----:B------:R-:W-:Y:S02]  /*5f80*/  ULOP3.LUT UR16, URZ, UR8, URZ, 0x33, !UPT ;  /* 0x000000083f107292 */ /* 0x000fe4000f8e333f */
[----:B------:R-:W-:Y:S01]  /*5f90*/  UIADD3 UR13, UR23, UR13, URZ ;  /* 0x0000000d170d7290 */ /* 0x000fe2000fffe03f */
[----:B0-----:R-:W-:Y:S01]  /*5fa0*/  VIADD R0, R0, 0x3f ;  /* 0x0000003f00007836 */ /* 0x001fe20000000000 */
[----:B------:R-:W-:-:S04]  /*5fb0*/  ULDC.64 UR24, c[0x0][0x198] ;  /* 0x0000660000187ab9 */ /* 0x000fc80000000a00 */
[----:B------:R-:W-:Y:S01]  /*5fc0*/  SHF.R.S32.HI R3, RZ, 0x1f, R0 ;  /* 0x0000001fff037819 */ /* 0x000fe20000011400 */
[----:B-1----:R-:W-:-:S03]  /*5fd0*/  IMAD.U32 R9, RZ, RZ, UR10 ;  /* 0x0000000aff097e24 */ /* 0x002fc6000f8e00ff */
[----:B------:R-:W-:Y:S01]  /*5fe0*/  LEA.HI R3, R3, R0, RZ, 0x6 ;  /* 0x0000000003037211 */ /* 0x000fe200078f30ff */
[----:B------:R-:W-:-:S03]  /*5ff0*/  IMAD.MOV.U32 R0, RZ, RZ, 0x1 ;  /* 0x00000001ff007424 */ /* 0x000fc600078e00ff */
[----:B------:R-:W-:Y:S01]  /*6000*/  SHF.R.S32.HI R10, RZ, 0x6, R3 ;  /* 0x00000006ff0a7819 */ /* 0x000fe20000011403 */
[----:B------:R-:W-:Y:S01]  /*6010*/  IMAD.MOV.U32 R3, RZ, RZ, RZ ;  /* 0x000000ffff037224 */ /* 0x000fe200078e00ff */
[----:B------:R-:W-:-:S03]  /*6020*/  LEA R12, R9, 0x200, 0xb ;  /* 0x00000200090c7811 */ /* 0x000fc600078e58ff */
[----:B------:R-:W-:-:S07]  /*6030*/  VIADD R13, R10, 0x1 ;  /* 0x000000010a0d7836 */ /* 0x000fce0000000000 */
.L_x_184:
[----:B------:R-:W-:-:S03]  /*6040*/  UMOV UR5, 0xffffffff ;  /* 0xffffffff00057882 */ /* 0x000fc60000000000 */
[----:B------:R-:W-:Y:S05]  /*6050*/  BRA.DIV UR5, `(.L_x_174) ;  /* 0x0000001605187947 */ /* 0x000fea000b800000 */
[----:B------:R-:W-:-:S13]  /*6060*/  ELECT P6, URZ, PT ;  /* 0x00000000003f782f */ /* 0x000fda00038c0000 */
.L_x_205:
[----:B------:R-:W0:Y:S01]  /*6070*/  LDC R4, c[0x0][0x28c] ;  /* 0x0000a300ff047b82 */ /* 0x000e220000000800 */
[----:B------:R-:W-:Y:S01]  /*6080*/  BSSY B1, `(.L_x_175) ;  /* 0x000003a000017945 */ /* 0x000fe20003800000 */
[----:B0-----:R-:W-:-:S13]  /*6090*/  ISETP.LT.OR P6, PT, R4, 0x1, !P6 ;  /* 0x000000010400780c */ /* 0x001fda00077c1670 */
[----:B------:R-:W-:Y:S05]  /*60a0*/  @P6 BRA `(.L_x_176) ;  /* 0x0000000000dc6947 */ /* 0x000fea0003800000 */
[----:B------:R-:W-:Y:S02]  /*60b0*/  IMAD R20, R20, 0x4, R9 ;  /* 0x0000000414147824 */ /* 0x000fe400078e0209 */
[----:B------:R-:W-:Y:S02]  /*60c0*/  IMAD.SHL.U32 R21, R7, 0x80, RZ ;  /* 0x0000008007157824 */ /* 0x000fe400078e00ff */
[----:B------:R-:W-:Y:S02]  /*60d0*/  IMAD.MOV.U32 R24, RZ, RZ, RZ ;  /* 0x000000ffff187224 */ /* 0x000fe400078e00ff */
[----:B------:R-:W-:Y:S02]  /*60e0*/  IMAD.MOV.U32 R4, RZ, RZ, R13 ;  /* 0x000000ffff047224 */ /* 0x000fe400078e000d */
[----:B------:R-:W-:Y:S02]  /*60f0*/  IMAD.MOV.U32 R5, RZ, RZ, R0 ;  /* 0x000000ffff057224 */ /* 0x000fe400078e0000 */
[----:B------:R-:W-:-:S02]  /*6100*/  IMAD.MOV.U32 R7, RZ, RZ, R3 ;  /* 0x000000ffff077224 */ /* 0x000fc400078e0003 */
[----:B------:R-:W-:-:S07]  /*6110*/  IMAD.SHL.U32 R20, R20, 0x20, RZ ;  /* 0x0000002014147824 */ /* 0x000fce00078e00ff */
.L_x_179:
[----:B------:R-:W0:Y:S01]  /*6120*/  S2UR UR5, SR_CgaCtaId ;  /* 0x00000000000579c3 */ /* 0x000e220000008800 */
[----:B------:R-:W-:Y:S02]  /*6130*/  MOV R14, 0x400 ;  /* 0x00000400000e7802 */ /* 0x000fe40000000f00 */
[----:B------:R-:W-:-:S13]  /*6140*/  LOP3.LUT P1, RZ, R18, 0x7f, RZ, 0xc0, !PT ;  /* 0x0000007f12ff7812 */ /* 0x000fda000782c0ff */
[----:B------:R-:W1:Y:S01]  /*6150*/  @!P1 LDC R15, c[0x0][0x500] ;  /* 0x00014000ff0f9b82 */ /* 0x000e620000000800 */
[----:B0-----:R-:W-:-:S05]  /*6160*/  IMAD.U32 R9, RZ, RZ, UR5 ;  /* 0x00000005ff097e24 */ /* 0x001fca000f8e00ff */
[----:B------:R-:W-:Y:S02]  /*6170*/  LEA R22, R9, R14, 0x18 ;  /* 0x0000000e09167211 */ /* 0x000fe400078ec0ff */
[----:B------:R-:W-:-:S03]  /*6180*/  SHF.L.U32 R14, R5, 0x1f, RZ ;  /* 0x0000001f050e7819 */ /* 0x000fc600000006ff */
[----:B------:R-:W-:-:S04]  /*6190*/  IMAD R23, R7, 0x8, R22 ;  /* 0x0000000807177824 */ /* 0x000fc800078e0216 */
[----:B------:R-:W0:Y:S02]  /*61a0*/  SYNCS.PHASECHK.TRANS64.TRYWAIT P0, [R23+URZ+0x70], R14 ;  /* 0x0000700e170075a7 */ /* 0x000e24000800017f */
[----:B01----:R-:W-:Y:S05]  /*61b0*/  @!P0 BRA `(.L_x_177) ;  /* 0x0000001000e08947 */ /* 0x003fea0003800000 */
.L_x_206:
[----:B0-----:R-:W-:Y:S01]  /*61c0*/  PRMT R14, R8, 0x9910, RZ ;  /* 0x00009910080e7816 */ /* 0x001fe200000000ff */
[----:B------:R0:W-:Y:S03]  /*61d0*/  @!P1 SYNCS.ARRIVE.TRANS64 RZ, [R23+URZ], R15 ;  /* 0x0000000f17ff99a7 */ /* 0x0001e6000800003f */
[----:B------:R-:W-:-:S13]  /*61e0*/  ISETP.NE.AND P0, PT, R14, 0x2, PT ;  /* 0x000000020e00780c */ /* 0x000fda0003f05270 */
[----:B0-----:R-:W-:Y:S05]  /*61f0*/  @P0 BRA `(.L_x_178) ;  /* 0x0000000000040947 */ /* 0x001fea0003800000 */
[----:B------:R-:W-:Y:S01]  /*6200*/  BPT.TRAP 0x1 ;  /* 0x000000040000795c */ /* 0x000fe20000300000 */
.L_x_178:
[C---:B------:R-:W-:Y:S01]  /*6210*/  IMAD R14, R7.reuse, 0x2000, R12 ;  /* 0x00002000070e7824 */ /* 0x040fe200078e020c */
[----:B------:R-:W-:Y:S01]  /*6220*/  R2UR UR8, R22 ;  /* 0x00000000160872ca */ /* 0x000fe200000e0000 */
[----:B------:R-:W-:Y:S01]  /*6230*/  IMAD R22, R7, 0x2000, R22 ;  /* 0x0000200007167824 */ /* 0x000fe200078e0216 */
[----:B------:R-:W-:Y:S01]  /*6240*/  R2UR UR18, R20 ;  /* 0x00000000141272ca */ /* 0x000fe200000e0000 */
[----:B------:R-:W-:Y:S01]  /*6250*/  VIADD R4, R4, 0xffffffff ;  /* 0xffffffff04047836 */ /* 0x000fe20000000000 */
[----:B------:R-:W-:Y:S01]  /*6260*/  R2UR UR5, R14 ;  /* 0x000000000e0572ca */ /* 0x000fe200000e0000 */
[----:B------:R-:W-:Y:S01]  /*6270*/  UIADD3 UR6, UP0, UR24, 0xf0, URZ ;  /* 0x000000f018067890 */ /* 0x000fe2000ff1e03f */
[----:B------:R-:W-:Y:S01]  /*6280*/  R2UR UR11, R22 ;  /* 0x00000000160b72ca */ /* 0x000fe200000e0000 */
[----:B------:R-:W-:Y:S01]  /*6290*/  UIADD3 UR26, UP1, UR24, 0x1f0, URZ ;  /* 0x000001f0181a7890 */ /* 0x000fe2000ff3e03f */
[----:B------:R-:W-:Y:S01]  /*62a0*/  R2UR UR9, R23 ;  /* 0x00000000170972ca */ /* 0x000fe200000e0000 */
[----:B------:R-:W-:Y:S01]  /*62b0*/  UIADD3.X UR7, URZ, UR25, URZ, UP0, !UPT ;  /* 0x000000193f077290 */ /* 0x000fe200087fe43f */
[----:B------:R-:W-:Y:S01]  /*62c0*/  R2UR UR10, R24 ;  /* 0x00000000180a72ca */ /* 0x000fe200000e0000 */
[----:B------:R-:W-:Y:S01]  /*62d0*/  VIADD R7, R7, 0x1 ;  /* 0x0000000107077836 */ /* 0x000fe20000000000 */
[----:B------:R-:W-:Y:S01]  /*62e0*/  R2UR UR12, R6 ;  /* 0x00000000060c72ca */ /* 0x000fe200000e0000 */
[----:B------:R-:W-:Y:S01]  /*62f0*/  UIADD3.X UR27, URZ, UR25, URZ, UP1, !UPT ;  /* 0x000000193f1b7290 */ /* 0x000fe20008ffe43f */
[----:B------:R-:W-:Y:S01]  /*6300*/  R2UR UR19, R21 ;  /* 0x00000000151372ca */ /* 0x000fe200000e0000 */
[----:B------:R-:W-:Y:S01]  /*6310*/  UMOV UR20, 0xf0000 ;  /* 0x000f000000147882 */ /* 0x000fe20000000000 */
[----:B------:R-:W-:Y:S01]  /*6320*/  ISETP.GT.AND P1, PT, R4, 0x1, PT ;  /* 0x000000010400780c */ /* 0x000fe20003f24270 */
[----:B------:R-:W-:Y:S01]  /*6330*/  UIADD3 UR8, UR8, UR5, URZ ;  /* 0x0000000508087290 */ /* 0x000fe2000fffe03f */
[----:B------:R-:W-:Y:S01]  /*6340*/  ISETP.NE.AND P0, PT, R7, 0xe, PT ;  /* 0x0000000e0700780c */ /* 0x000fe20003f05270 */
[----:B------:R-:W-:Y:S01]  /*6350*/  UIADD3 UR5, UR11, 0x1c200, URZ ;  /* 0x0001c2000b057890 */ /* 0x000fe2000fffe03f */
[----:B------:R-:W-:Y:S01]  /*6360*/  VIADD R24, R24, 0x40 ;  /* 0x0000004018187836 */ /* 0x000fe20000000000 */
[----:B------:R-:W-:Y:S01]  /*6370*/  UMOV UR14, 0x0 ;  /* 0x00000000000e7882 */ /* 0x000fe20000000000 */
[----:B------:R-:W-:Y:S01]  /*6380*/  UMOV UR15, 0x10000000 ;  /* 0x10000000000f7882 */ /* 0x000fe20000000000 */
[----:B------:R-:W-:Y:S01]  /*6390*/  UMOV UR11, UR18 ;  /* 0x00000012000b7c82 */ /* 0x000fe20008000000 */
[----:B------:R-:W-:-:S02]  /*63a0*/  SEL R14, RZ, 0x1, P0 ;  /* 0x00000001ff0e7807 */ /* 0x000fc40000000000 */
[----:B------:R0:W-:Y:S01]  /*63b0*/  UTMALDG.3D.MULTICAST [UR8], [UR6], UR20, desc[UR14] ;  /* 0x00000e08060073b4 */ /* 0x0001e20008011814 */
[----:B------:R-:W-:Y:S02]  /*63c0*/  SEL R7, R7, RZ, P0 ;  /* 0x000000ff07077207 */ /* 0x000fe40000000000 */
[----:B------:R-:W-:Y:S01]  /*63d0*/  LOP3.LUT R5, R5, R14, RZ, 0x3c, !PT ;  /* 0x0000000e05057212 */ /* 0x000fe200078e3cff */
[----:B0-----:R-:W-:Y:S01]  /*63e0*/  UMOV UR8, UR5 ;  /* 0x0000000500087c82 */ /* 0x001fe20008000000 */
[----:B------:R-:W-:Y:S02]  /*63f0*/  UMOV UR11, UR19 ;  /* 0x00000013000b7c82 */ /* 0x000fe40008000000 */
[----:B------:R0:W-:Y:S02]  /*6400*/  UTMALDG.3D [UR8], [UR26], desc[UR14] ;  /* 0x00000e081a0075b4 */ /* 0x0001e40008011000 */
[----:B0-----:R-:W-:Y:S05]  /*6410*/  @P1 BRA `(.L_x_179) ;  /* 0xfffffffc00401947 */ /* 0x001fea000383ffff */
.L_x_176:
[----:B------:R-:W-:Y:S05]  /*6420*/  BSYNC B1 ;  /* 0x0000000000017941 */ /* 0x000fea0003800000 */
.L_x_175:
[----:B------:R-:W-:Y:S01]  /*6430*/  LOP3.LUT P1, RZ, R11, 0xff, RZ, 0xc0, !PT ;  /* 0x000000ff0bff7812 */ /* 0x000fe2000782c0ff */
[C---:B------:R-:W-:Y:S01]  /*6440*/  IMAD.IADD R6, R10.reuse, 0x1, R3 ;  /* 0x000000010a067824 */ /* 0x040fe200078e0203 */
[----:B------:R-:W-:Y:S01]  /*6450*/  ULDC.64 UR6, c[0x0][0x650] ;  /* 0x0001940000067ab9 */ /* 0x000fe20000000a00 */
[----:B------:R-:W-:Y:S01]  /*6460*/  ISETP.GE.U32.AND P2, PT, R10, 0xe, PT ;  /* 0x0000000e0a00780c */ /* 0x000fe20003f46070 */
[----:B------:R-:W-:Y:S01]  /*6470*/  BSSY B1, `(.L_x_180) ;  /* 0x000006d000017945 */ /* 0x000fe20003800000 */
[----:B------:R-:W-:Y:S01]  /*6480*/  IMAD.MOV.U32 R20, RZ, RZ, -0x1 ;  /* 0xffffffffff147424 */ /* 0x000fe200078e00ff */
[----:B------:R-:W-:Y:S01]  /*6490*/  ISETP.GT.U32.AND P0, PT, R6, 0xd, PT ;  /* 0x0000000d0600780c */ /* 0x000fe20003f04070 */
[----:B------:R-:W-:Y:S01]  /*64a0*/  IMAD.MOV.U32 R7, RZ, RZ, -0x1 ;  /* 0xffffffffff077424 */ /* 0x000fe200078e00ff */
[----:B------:R-:W-:Y:S02]  /*64b0*/  SHF.R.U32.HI R4, RZ, 0x1, R6 ;  /* 0x00000001ff047819 */ /* 0x000fe40000011606 */
[----:B------:R-:W-:-:S02]  /*64c0*/  ISETP.LT.U32.AND P0, PT, R10, 0xe, P0 ;  /* 0x0000000e0a00780c */ /* 0x000fc40000701070 */
[----:B------:R-:W-:Y:S01]  /*64d0*/  PRMT R11, RZ, 0x7610, R11 ;  /* 0x00007610ff0b7816 */ /* 0x000fe2000000000b */
[----:B------:R-:W0:Y:S01]  /*64e0*/  @P1 S2R R9, SR_CgaCtaId ;  /* 0x0000000000091919 */ /* 0x000e220000008800 */
[----:B------:R-:W-:Y:S01]  /*64f0*/  @P1 MOV R14, 0x400 ;  /* 0x00000400000e1802 */ /* 0x000fe20000000f00 */
[----:B------:R-:W-:Y:S01]  /*6500*/  IMAD.WIDE.U32 R4, R4, -0x6db6db6d, RZ ;  /* 0x9249249304047825 */ /* 0x000fe200078e00ff */
[----:B------:R-:W-:-:S04]  /*6510*/  SEL R3, RZ, 0x1, !P0 ;  /* 0x00000001ff037807 */ /* 0x000fc80004000000 */
[----:B------:R-:W-:Y:S02]  /*6520*/  SHF.R.U32.HI R5, RZ, 0x2, R5 ;  /* 0x00000002ff057819 */ /* 0x000fe40000011605 */
[----:B------:R-:W-:Y:S02]  /*6530*/  LOP3.LUT R0, R0, R3, RZ, 0x3c, !PT ;  /* 0x0000000300007212 */ /* 0x000fe400078e3cff */
[----:B------:R-:W-:Y:S01]  /*6540*/  PRMT R4, RZ, 0x7610, R4 ;  /* 0x00007610ff047816 */ /* 0x000fe20000000004 */
[----:B------:R-:W-:Y:S01]  /*6550*/  IMAD R3, R5, -0xe, R6 ;  /* 0xfffffff205037824 */ /* 0x000fe200078e0206 */
[----:B------:R-:W-:Y:S01]  /*6560*/  @P2 LOP3.LUT R0, R0, 0x1, R5, 0x78, !PT ;  /* 0x0000000100002812 */ /* 0x000fe200078e7805 */
[----:B------:R-:W-:Y:S01]  /*6570*/  IMAD.MOV.U32 R6, RZ, RZ, -0x1 ;  /* 0xffffffffff067424 */ /* 0x000fe200078e00ff */
[----:B0-----:R-:W-:-:S04]  /*6580*/  @P1 LEA R14, R9, R14, 0x18 ;  /* 0x0000000e090e1211 */ /* 0x001fc800078ec0ff */
[----:B------:R0:W-:Y:S01]  /*6590*/  @P1 SYNCS.ARRIVE.TRANS64.A1T0 RZ, [R14+URZ+0xf8], RZ ;  /* 0x0000f8ff0eff19a7 */ /* 0x0001e2000810003f */
[----:B------:R-:W-:-:S04]  /*65a0*/  IADD3 R16, P1, R16, UR22, RZ ;  /* 0x0000001610107c10 */ /* 0x000fc8000ff3e0ff */
[----:B------:R-:W-:Y:S02]  /*65b0*/  IADD3.X R17, R17, UR13, RZ, P1, !PT ;  /* 0x0000000d11117c10 */ /* 0x000fe40008ffe4ff */
[----:B------:R-:W-:-:S04]  /*65c0*/  ISETP.GE.U32.AND P0, PT, R16, UR6, PT ;  /* 0x0000000610007c0c */ /* 0x000fc8000bf06070 */
[----:B------:R-:W-:-:S13]  /*65d0*/  ISETP.GE.U32.AND.EX P0, PT, R17, UR7, PT, P0 ;  /* 0x0000000711007c0c */ /* 0x000fda000bf06100 */
[----:B0-----:R-:W-:Y:S05]  /*65e0*/  @P0 BRA `(.L_x_181) ;  /* 0x0000000400540947 */ /* 0x001fea0003800000 */
[----:B------:R-:W0:Y:S01]  /*65f0*/  S2R R15, SR_CTAID.X ;  /* 0x00000000000f7919 */ /* 0x000e220000002500 */
[----:B------:R-:W-:Y:S01]  /*6600*/  ULDC.64 UR6, c[0x0][0x628] ;  /* 0x00018a0000067ab9 */ /* 0x000fe20000000a00 */
[----:B------:R-:W-:Y:S01]  /*6610*/  ULDC UR8, c[0x0][0x630] ;  /* 0x00018c0000087ab9 */ /* 0x000fe20000000800 */
[----:B------:R-:W-:Y:S01]  /*6620*/  ISETP.NE.U32.AND P0, PT, RZ, UR6, PT ;  /* 0x00000006ff007c0c */ /* 0x000fe2000bf05070 */
[----:B------:R-:W1:Y:S01]  /*6630*/  S2R R20, SR_CTAID.Y ;  /* 0x0000000000147919 */ /* 0x000e620000002600 */
[----:B------:R-:W-:Y:S01]  /*6640*/  ULDC UR9, c[0x0][0x150] ;  /* 0x0000540000097ab9 */ /* 0x000fe20000000800 */
[----:B------:R-:W-:Y:S01]  /*6650*/  IMAD.MOV.U32 R4, RZ, RZ, R16 ;  /* 0x000000ffff047224 */ /* 0x000fe200078e0010 */
[----:B------:R-:W-:Y:S01]  /*6660*/  ISETP.NE.AND.EX P0, PT, RZ, UR7, PT, P0 ;  /* 0x00000007ff007c0c */ /* 0x000fe2000bf05300 */
[----:B------:R-:W-:Y:S01]  /*6670*/  IMAD.MOV.U32 R5, RZ, RZ, R17 ;  /* 0x000000ffff057224 */ /* 0x000fe200078e0011 */
[----:B0-----:R-:W-:-:S11]  /*6680*/  I2FP.F32.U32 R22, R15 ;  /* 0x0000000f00167245 */ /* 0x001fd60000201000 */
[----:B------:R-:W-:Y:S05]  /*6690*/  @!P0 BRA `(.L_x_182) ;  /* 0x0000000000288947 */ /* 0x000fea0003800000 */
[----:B------:R-:W-:Y:S02]  /*66a0*/  ULDC UR5, c[0x0][0x634] ;  /* 0x00018d0000057ab9 */ /* 0x000fe40000000800 */
[----:B------:R-:W-:-:S05]  /*66b0*/  IADD3 R5, P0, R16, UR5, RZ ;  /* 0x0000000510057c10 */ /* 0x000fca000ff1e0ff */
[----:B------:R-:W-:-:S04]  /*66c0*/  IMAD.X R21, RZ, RZ, R17, P0 ;  /* 0x000000ffff157224 */ /* 0x000fc800000e0611 */
[----:B------:R-:W-:-:S04]  /*66d0*/  IMAD.WIDE.U32 R6, R21, UR6, RZ ;  /* 0x0000000615067c25 */ /* 0x000fc8000f8e00ff */
[----:B------:R-:W-:-:S04]  /*66e0*/  IMAD.WIDE.U32 R6, P0, R5, UR7, R6 ;  /* 0x0000000705067c25 */ /* 0x000fc8000f800006 */
[----:B------:R-:W-:-:S04]  /*66f0*/  IMAD.WIDE.U32 R4, R5, UR6, RZ ;  /* 0x0000000605047c25 */ /* 0x000fc8000f8e00ff */
[----:B------:R-:W-:Y:S01]  /*6700*/  IMAD.MOV.U32 R4, RZ, RZ, R7 ;  /* 0x000000ffff047224 */ /* 0x000fe200078e0007 */
[----:B------:R-:W-:Y:S01]  /*6710*/  IADD3 RZ, P1, R5, R6, RZ ;  /* 0x0000000605ff7210 */ /* 0x000fe20007f3e0ff */
[----:B------:R-:W-:-:S04]  /*6720*/  IMAD.X R5, RZ, RZ, RZ, P0 ;  /* 0x000000ffff057224 */ /* 0x000fc800000e06ff */
[----:B------:R-:W-:-:S08]  /*6730*/  IMAD.WIDE.U32.X R4, R21, UR7, R4, P1 ;  /* 0x0000000715047c25 */ /* 0x000fd000088e0404 */
.L_x_182:
[--C-:B------:R-:W-:Y:S01]  /*6740*/  SHF.R.U64 R14, R4, UR8, R5.reuse ;  /* 0x00000008040e7c19 */ /* 0x100fe20008001205 */
[----:B------:R-:W-:Y:S01]  /*6750*/  FMUL R22, R22, UR9 ;  /* 0x0000000916167c20 */ /* 0x000fe20008400000 */
[----:B------:R-:W-:Y:S01]  /*6760*/  SHF.R.U32.HI R4, RZ, UR8, R5 ;  /* 0x00000008ff047c19 */ /* 0x000fe20008011605 */
[----:B------:R-:W0:Y:S01]  /*6770*/  LDC R6, c[0x0][0x144] ;  /* 0x00005100ff067b82 */ /* 0x000e220000000800 */
[----:B------:R-:W-:Y:S01]  /*6780*/  IADD3 R5, P0, RZ, -R14, RZ ;  /* 0x8000000eff057210 */ /* 0x000fe20007f1e0ff */
[----:B------:R-:W-:Y:S01]  /*6790*/  ULDC UR5, c[0x0][0x154] ;  /* 0x0000550000057ab9 */ /* 0x000fe20000000800 */
[----:B-1----:R-:W-:Y:S01]  /*67a0*/  I2FP.F32.U32 R7, R20 ;  /* 0x0000001400077245 */ /* 0x002fe20000201000 */
[----:B------:R-:W1:Y:S01]  /*67b0*/  F2I.U32.TRUNC.NTZ R22, R22 ;  /* 0x0000001600167305 */ /* 0x000e62000020f000 */
[----:B------:R-:W-:Y:S01]  /*67c0*/  ULDC.64 UR6, c[0x0][0x620] ;  /* 0x0001880000067ab9 */ /* 0x000fe20000000a00 */
[----:B------:R-:W-:Y:S01]  /*67d0*/  IMAD.X R4, RZ, RZ, ~R4, P0 ;  /* 0x000000ffff047224 */ /* 0x000fe200000e0e04 */
[----:B------:R-:W-:Y:S01]  /*67e0*/  ISETP.NE.AND P2, PT, R2, 0x1, PT ;  /* 0x000000010200780c */ /* 0x000fe20003f45270 */
[----:B------:R-:W-:Y:S01]  /*67f0*/  FMUL R23, R7, UR5 ;  /* 0x0000000507177c20 */ /* 0x000fe20008400000 */
[----:B------:R-:W2:Y:S01]  /*6800*/  LDC R25, c[0x0][0x148] ;  /* 0x00005200ff197b82 */ /* 0x000ea20000000800 */
[----:B------:R-:W-:Y:S01]  /*6810*/  IMAD R4, R4, UR6, RZ ;  /* 0x0000000604047c24 */ /* 0x000fe2000f8e02ff */
[----:B------:R-:W-:-:S03]  /*6820*/  ULDC UR5, c[0x0][0x618] ;  /* 0x0001860000057ab9 */ /* 0x000fc60000000800 */
[----:B------:R-:W3:Y:S01]  /*6830*/  F2I.U32.TRUNC.NTZ R23, R23 ;  /* 0x0000001700177305 */ /* 0x000ee2000020f000 */
[C---:B------:R-:W-:Y:S02]  /*6840*/  IMAD R7, R5.reuse, UR7, R4 ;  /* 0x0000000705077c24 */ /* 0x040fe4000f8e0204 */
[----:B------:R-:W-:Y:S01]  /*6850*/  IMAD.WIDE.U32 R4, R5, UR6, R16 ;  /* 0x0000000605047c25 */ /* 0x000fe2000f8e0010 */
[----:B------:R-:W-:Y:S02]  /*6860*/  ULDC.64 UR6, c[0x0][0x640] ;  /* 0x0001900000067ab9 */ /* 0x000fe40000000a00 */
[----:B------:R-:W-:Y:S01]  /*6870*/  ISETP.NE.U32.AND P0, PT, RZ, UR6, PT ;  /* 0x00000006ff007c0c */ /* 0x000fe2000bf05070 */
[----:B------:R-:W-:Y:S02]  /*6880*/  IMAD.IADD R5, R5, 0x1, R7 ;  /* 0x0000000105057824 */ /* 0x000fe400078e0207 */
[----:B-1----:R-:W-:Y:S01]  /*6890*/  IMAD.MOV R22, RZ, RZ, -R22 ;  /* 0x000000ffff167224 */ /* 0x002fe200078e0a16 */
[----:B------:R-:W-:-:S02]  /*68a0*/  ISETP.NE.AND.EX P0, PT, RZ, UR7, PT, P0 ;  /* 0x00000007ff007c0c */ /* 0x000fc4000bf05300 */
[----:B------:R-:W-:Y:S01]  /*68b0*/  SHF.R.U64 R21, R4, UR5, R5 ;  /* 0x0000000504157c19 */ /* 0x000fe20008001205 */
[----:B0-----:R-:W-:Y:S01]  /*68c0*/  IMAD R15, R6, R22, R15 ;  /* 0x00000016060f7224 */ /* 0x001fe200078e020f */
[----:B------:R-:W-:Y:S01]  /*68d0*/  SHF.R.U32.HI R4, RZ, UR5, R5 ;  /* 0x00000005ff047c19 */ /* 0x000fe20008011605 */
[----:B------:R-:W-:Y:S01]  /*68e0*/  ULDC UR5, c[0x0][0x608] ;  /* 0x0001820000057ab9 */ /* 0x000fe20000000800 */
[----:B---3--:R-:W-:Y:S02]  /*68f0*/  IMAD.MOV R6, RZ, RZ, -R23 ;  /* 0x000000ffff067224 */ /* 0x008fe400078e0a17 */
[--C-:B------:R-:W-:Y:S02]  /*6900*/  SHF.R.U64 R22, R21, UR5, R4.reuse ;  /* 0x0000000515167c19 */ /* 0x100fe40008001204 */
[----:B------:R-:W-:Y:S01]  /*6910*/  SHF.R.U32.HI R5, RZ, UR5, R4 ;  /* 0x00000005ff057c19 */ /* 0x000fe20008011604 */
[----:B------:R-:W-:Y:S01]  /*6920*/  ULDC UR5, c[0x0][0x658] ;  /* 0x0001960000057ab9 */ /* 0x000fe20000000800 */
[----:B--2---:R-:W-:-:S02]  /*6930*/  @P2 IMAD R15, R25, R6, R20 ;  /* 0x00000006190f2224 */ /* 0x004fc400078e0214 */
[--C-:B------:R-:W-:Y:S02]  /*6940*/  SHF.R.U64 R20, R22, UR5, R5.reuse ;  /* 0x0000000516147c19 */ /* 0x100fe40008001205 */
[----:B------:R-:W-:-:S03]  /*6950*/  SHF.R.U32.HI R23, RZ, UR5, R5 ;  /* 0x00000005ff177c19 */ /* 0x000fc60008011605 */
[----:B------:R-:W-:Y:S02]  /*6960*/  IMAD.MOV.U32 R6, RZ, RZ, R20 ;  /* 0x000000ffff067224 */ /* 0x000fe400078e0014 */
[----:B------:R-:W-:Y:S01]  /*6970*/  IMAD.MOV.U32 R5, RZ, RZ, R23 ;  /* 0x000000ffff057224 */ /* 0x000fe200078e0017 */
[----:B------:R-:W-:Y:S06]  /*6980*/  @!P0 BRA `(.L_x_183) ;  /* 0x00000000002c8947 */ /* 0x000fec0003800000 */
        /* <DEDUP_REMOVED lines=9> */
[----:B------:R-:W-:-:S04]  /*6a20*/  IMAD.WIDE.U32.X R4, R23, UR7, R4, P1 ;  /* 0x0000000717047c25 */ /* 0x000fc800088e0404 */
[----:B------:R-:W-:-:S07]  /*6a30*/  IMAD.MOV.U32 R6, RZ, RZ, R4 ;  /* 0x000000ffff067224 */ /* 0x000fce00078e0004 */
.L_x_183:
[----:B------:R-:W-:Y:S01]  /*6a40*/  ULDC UR5, c[0x0][0x648] ;  /* 0x0001920000057ab9 */ /* 0x000fe20000000800 */
[----:B------:R-:W-:Y:S01]  /*6a50*/  LOP3.LUT R4, R22, UR16, RZ, 0xc0, !PT ;  /* 0x0000001016047c12 */ /* 0x000fe2000f8ec0ff */
[----:B------:R-:W-:Y:S01]  /*6a60*/  ULDC UR6, c[0x0][0x610] ;  /* 0x0001840000067ab9 */ /* 0x000fe20000000800 */
[----:B------:R-:W-:Y:S01]  /*6a70*/  SHF.R.U64 R5, R6, UR5, R5 ;  /* 0x0000000506057c19 */ /* 0x000fe20008001205 */
[----:B------:R-:W-:Y:S01]  /*6a80*/  ULDC UR5, c[0x0][0x638] ;  /* 0x00018e0000057ab9 */ /* 0x000fe20000000800 */
[----:B------:R-:W-:Y:S01]  /*6a90*/  LOP3.LUT R21, R21, UR4, RZ, 0xc0, !PT ;  /* 0x0000000415157c12 */ /* 0x000fe2000f8ec0ff */
[----:B------:R-:W-:Y:S02]  /*6aa0*/  IMAD.MOV.U32 R6, RZ, RZ, R14 ;  /* 0x000000ffff067224 */ /* 0x000fe400078e000e */
[----:B------:R-:W-:Y:S02]  /*6ab0*/  IMAD.MOV R7, RZ, RZ, -R5 ;  /* 0x000000ffff077224 */ /* 0x000fe400078e0a05 */
[----:B------:R-:W-:-:S02]  /*6ac0*/  IMAD R4, R5, UR17, R4 ;  /* 0x0000001105047c24 */ /* 0x000fc4000f8e0204 */
[----:B------:R-:W-:Y:S01]  /*6ad0*/  IMAD R20, R7, UR5, R20 ;  /* 0x0000000507147c24 */ /* 0x000fe2000f8e0214 */
[----:B------:R-:W-:Y:S01]  /*6ae0*/  ULDC UR5, c[0x0][0x600] ;  /* 0x0001800000057ab9 */ /* 0x000fe20000000800 */
[----:B------:R-:W-:Y:S02]  /*6af0*/  IMAD R15, R4, UR6, R15 ;  /* 0x00000006040f7c24 */ /* 0x000fe4000f8e020f */
[----:B------:R-:W-:Y:S02]  /*6b00*/  IMAD R20, R20, UR5, R21 ;  /* 0x0000000514147c24 */ /* 0x000fe4000f8e0215 */
[----:B------:R-:W-:-:S03]  /*6b10*/  IMAD.MOV.U32 R4, RZ, RZ, 0x1 ;  /* 0x00000001ff047424 */ /* 0x000fc600078e00ff */
[----:B------:R-:W-:Y:S02]  /*6b20*/  SEL R7, R20, R15, !P2 ;  /* 0x0000000f14077207 */ /* 0x000fe40005000000 */
[----:B------:R-:W-:-:S07]  /*6b30*/  SEL R20, R15, R20, !P2 ;  /* 0x000000140f147207 */ /* 0x000fce0005000000 */
.L_x_181:
[----:B------:R-:W-:Y:S05]  /*6b40*/  BSYNC B1 ;  /* 0x0000000000017941 */ /* 0x000fea0003800000 */
.L_x_180:
[----:B------:R-:W-:-:S13]  /*6b50*/  LOP3.LUT P0, RZ, R4, 0xff, RZ, 0xc0, !PT ;  /* 0x000000ff04ff7812 */ /* 0x000fda000780c0ff */
[----:B------:R-:W-:Y:S05]  /*6b60*/  @P0 BRA `(.L_x_184) ;  /* 0xfffffff400340947 */ /* 0x000fea000383ffff */
[----:B------:R-:W-:Y:S05]  /*6b70*/  BSYNC B0 ;  /* 0x0000000000007941 */ /* 0x000fea0003800000 */
.L_x_173:
[----:B------:R-:W-:-:S03]  /*6b80*/  UMOV UR5, 0xffffffff ;  /* 0xffffffff00057882 */ /* 0x000fc60000000000 */
[----:B------:R-:W-:Y:S05]  /*6b90*/  BRA.DIV UR5, `(.L_x_185) ;  /* 0x0000000a057c7947 */ /* 0x000fea000b800000 */
[----:B------:R-:W-:-:S13]  /*6ba0*/  ELECT P6, URZ, PT ;  /* 0x00000000003f782f */ /* 0x000fda00038c0000 */
.L_x_209:
[----:B------:R-:W-:Y:S04]  /*6bb0*/  BSSY B0, `(.L_x_186) ;  /* 0x0000085000007945 */ /* 0x000fe80003800000 */
[----:B------:R-:W-:Y:S05]  /*6bc0*/  @!P6 BRA `(.L_x_187) ;  /* 0x00000008000ce947 */ /* 0x000fea0003800000 */
[----:B------:R-:W-:-:S04]  /*6bd0*/  LOP3.LUT R19, R19, 0x2, RZ, 0xfc, !PT ;  /* 0x0000000213137812 */ /* 0x000fc800078efcff */
[----:B------:R-:W-:-:S13]  /*6be0*/  ISETP.NE.AND P0, PT, R19, 0x3, PT ;  /* 0x000000031300780c */ /* 0x000fda0003f05270 */
[----:B------:R-:W-:Y:S05]  /*6bf0*/  @!P0 BRA `(.L_x_188) ;  /* 0x0000000000048947 */ /* 0x000fea0003800000 */
[----:B------:R-:W-:Y:S01]  /*6c00*/  BPT.TRAP 0x1 ;  /* 0x000000040000795c */ /* 0x000fe20000300000 */
.L_x_188:
[----:B------:R-:W0:Y:S01]  /*6c10*/  S2R R5, SR_CgaCtaId ;  /* 0x0000000000057919 */ /* 0x000e220000008800 */
[----:B------:R-:W-:Y:S02]  /*6c20*/  MOV R2, 0x400 ;  /* 0x0000040000027802 */ /* 0x000fe40000000f00 */
[----:B------:R-:W-:Y:S02]  /*6c30*/  SHF.L.U32 R4, R0, 0x1f, RZ ;  /* 0x0000001f00047819 */ /* 0x000fe400000006ff */
[----:B0-----:R-:W-:-:S05]  /*6c40*/  LEA R2, R5, R2, 0x18 ;  /* 0x0000000205027211 */ /* 0x001fca00078ec0ff */
[----:B------:R-:W-:-:S04]  /*6c50*/  VIADD R2, R2, 0x70 ;  /* 0x0000007002027836 */ /* 0x000fc80000000000 */
[C---:B------:R-:W-:Y:S02]  /*6c60*/  IMAD R7, R3.reuse, 0x8, R2 ;  /* 0x0000000803077824 */ /* 0x040fe400078e0202 */
[----:B------:R-:W-:Y:S02]  /*6c70*/  VIADD R3, R3, 0x1 ;  /* 0x0000000103037836 */ /* 0x000fe40000000000 */
[----:B------:R-:W0:Y:S03]  /*6c80*/  SYNCS.PHASECHK.TRANS64.TRYWAIT P0, [R7+URZ], R4 ;  /* 0x00000004070075a7 */ /* 0x000e26000800017f */
[----:B------:R-:W-:-:S04]  /*6c90*/  ISETP.NE.AND P1, PT, R3, 0xe, PT ;  /* 0x0000000e0300780c */ /* 0x000fc80003f25270 */
[----:B------:R-:W-:Y:S02]  /*6ca0*/  SEL R5, RZ, 0x1, P1 ;  /* 0x00000001ff057807 */ /* 0x000fe40000800000 */
[----:B------:R-:W-:Y:S02]  /*6cb0*/  SEL R3, R3, RZ, P1 ;  /* 0x000000ff03037207 */ /* 0x000fe40000800000 */
[----:B------:R-:W-:-:S03]  /*6cc0*/  LOP3.LUT R6, R0, R5, RZ, 0x3c, !PT ;  /* 0x0000000500067212 */ /* 0x000fc600078e3cff */
[----:B------:R-:W-:Y:S01]  /*6cd0*/  IMAD R8, R3, 0x8, R2 ;  /* 0x0000000803087824 */ /* 0x000fe200078e0202 */
[----:B------:R-:W-:Y:S01]  /*6ce0*/  SHF.L.U32 R5, R6, 0x1f, RZ ;  /* 0x0000001f06057819 */ /* 0x000fe200000006ff */
[----:B0-----:R-:W-:Y:S06]  /*6cf0*/  @!P0 BRA `(.L_x_189) ;  /* 0x0000000800448947 */ /* 0x001fec0003800000 */
.L_x_210:
[----:B------:R-:W1:Y:S01]  /*6d00*/  SYNCS.PHASECHK.TRANS64.TRYWAIT P0, [R8+URZ], R5 ;  /* 0x00000005080075a7 */ /* 0x000e62000800017f */
[----:B------:R-:W-:-:S05]  /*6d10*/  VIADD R0, R3, 0x1 ;  /* 0x0000000103007836 */ /* 0x000fca0000000000 */
[----:B------:R-:W-:-:S04]  /*6d20*/  ISETP.NE.AND P1, PT, R0, 0xe, PT ;  /* 0x0000000e0000780c */ /* 0x000fc80003f25270 */
[----:B------:R-:W-:Y:S02]  /*6d30*/  SEL R3, RZ, 0x1, P1 ;  /* 0x00000001ff037807 */ /* 0x000fe40000800000 */
[----:B0-----:R-:W-:Y:S02]  /*6d40*/  SEL R7, R0, RZ, P1 ;  /* 0x000000ff00077207 */ /* 0x001fe40000800000 */
[----:B------:R-:W-:-:S03]  /*6d50*/  LOP3.LUT R6, R6, R3, RZ, 0x3c, !PT ;  /* 0x0000000306067212 */ /* 0x000fc600078e3cff */
[----:B------:R-:W-:Y:S01]  /*6d60*/  IMAD R9, R7, 0x8, R2 ;  /* 0x0000000807097824 */ /* 0x000fe200078e0202 */
[----:B------:R-:W-:Y:S01]  /*6d70*/  SHF.L.U32 R4, R6, 0x1f, RZ ;  /* 0x0000001f06047819 */ /* 0x000fe200000006ff */
[----:B-1----:R-:W-:Y:S06]  /*6d80*/  @!P0 BRA `(.L_x_190) ;  /* 0x0000000800348947 */ /* 0x002fec0003800000 */
.L_x_211:
[----:B------:R-:W1:Y:S01]  /*6d90*/  SYNCS.PHASECHK.TRANS64.TRYWAIT P0, [R9+URZ], R4 ;  /* 0x00000004090075a7 */ /* 0x000e62000800017f */
[----:B------:R-:W-:-:S05]  /*6da0*/  VIADD R0, R7, 0x1 ;  /* 0x0000000107007836 */ /* 0x000fca0000000000 */
[----:B------:R-:W-:-:S04]  /*6db0*/  ISETP.NE.AND P1, PT, R0, 0xe, PT ;  /* 0x0000000e0000780c */ /* 0x000fc80003f25270 */
[----:B------:R-:W-:Y:S02]  /*6dc0*/  SEL R3, RZ, 0x1, P1 ;  /* 0x00000001ff037807 */ /* 0x000fe40000800000 */
[----:B------:R-:W-:Y:S02]  /*6dd0*/  SEL R7, R0, RZ, P1 ;  /* 0x000000ff00077207 */ /* 0x000fe40000800000 */
[----:B------:R-:W-:-:S03]  /*6de0*/  LOP3.LUT R6, R6, R3, RZ, 0x3c, !PT ;  /* 0x0000000306067212 */ /* 0x000fc600078e3cff */
[----:B0-----:R-:W-:Y:S01]  /*6df0*/  IMAD R8, R7, 0x8, R2 ;  /* 0x0000000807087824 */ /* 0x001fe200078e0202 */
[----:B------:R-:W-:Y:S01]  /*6e00*/  SHF.L.U32 R5, R6, 0x1f, RZ ;  /* 0x0000001f06057819 */ /* 0x000fe200000006ff */
[----:B-1----:R-:W-:Y:S06]  /*6e10*/  @!P0 BRA `(.L_x_191) ;  /* 0x0000000800248947 */ /* 0x002fec0003800000 */
.L_x_212:
        /* <DEDUP_REMOVED lines=9> */
.L_x_213:
        /* <DEDUP_REMOVED lines=9> */
.L_x_214:
        /* <DEDUP_REMOVED lines=9> */
.L_x_215:
        /* <DEDUP_REMOVED lines=9> */
.L_x_216:
        /* <DEDUP_REMOVED lines=9> */
.L_x_217:
        /* <DEDUP_REMOVED lines=9> */
.L_x_218:
        /* <DEDUP_REMOVED lines=9> */
.L_x_219:
        /* <DEDUP_REMOVED lines=9> */
.L_x_220:
[----:B------:R-:W1:Y:S01]  /*72a0*/  SYNCS.PHASECHK.TRANS64.TRYWAIT P0, [R8+URZ], R5 ;  /* 0x00000005080075a7 */ /* 0x000e62000800017f */
[----:B------:R-:W-:-:S05]  /*72b0*/  VIADD R0, R7, 0x1 ;  /* 0x0000000107007836 */ /* 0x000fca0000000000 */
[----:B------:R-:W-:-:S04]  /*72c0*/  ISETP.NE.AND P1, PT, R0, 0xe, PT ;  /* 0x0000000e0000780c */ /* 0x000fc80003f25270 */
[----:B------:R-:W-:Y:S02]  /*72d0*/  SEL R3, RZ, 0x1, P1 ;  /* 0x00000001ff037807 */ /* 0x000fe40000800000 */
[----:B------:R-:W-:Y:S02]  /*72e0*/  SEL R7, R0, RZ, P1 ;  /* 0x000000ff00077207 */ /* 0x000fe40000800000 */
[----:B0-----:R-:W-:-:S03]  /*72f0*/  LOP3.LUT R9, R6, R3, RZ, 0x3c, !PT ;  /* 0x0000000306097212 */ /* 0x001fc600078e3cff */
[----:B------:R-:W-:Y:S01]  /*7300*/  IMAD R11, R7, 0x8, R2 ;  /* 0x00000008070b7824 */ /* 0x000fe200078e0202 */
[----:B------:R-:W-:Y:S01]  /*7310*/  SHF.L.U32 R6, R9, 0x1f, RZ ;  /* 0x0000001f09067819 */ /* 0x000fe200000006ff */
[----:B-1----:R-:W-:Y:S06]  /*7320*/  @!P0 BRA `(.L_x_200) ;  /* 0x0000000400948947 */ /* 0x002fec0003800000 */
.L_x_221:
[----:B------:R-:W1:Y:S01]  /*7330*/  SYNCS.PHASECHK.TRANS64.TRYWAIT P0, [R11+URZ], R6 ;  /* 0x000000060b0075a7 */ /* 0x000e62000800017f */
[----:B------:R-:W-:-:S05]  /*7340*/  VIADD R0, R7, 0x1 ;  /* 0x0000000107007836 */ /* 0x000fca0000000000 */
[----:B------:R-:W-:-:S04]  /*7350*/  ISETP.NE.AND P1, PT, R0, 0xe, PT ;  /* 0x0000000e0000780c */ /* 0x000fc80003f25270 */
[----:B------:R-:W-:Y:S02]  /*7360*/  SEL R4, RZ, 0x1, P1 ;  /* 0x00000001ff047807 */ /* 0x000fe40000800000 */
[----:B------:R-:W-:Y:S02]  /*7370*/  SEL R3, R0, RZ, P1 ;  /* 0x000000ff00037207 */ /* 0x000fe40000800000 */
[----:B------:R-:W-:Y:S01]  /*7380*/  LOP3.LUT R0, R9, R4, RZ, 0x3c, !PT ;  /* 0x0000000409007212 */ /* 0x000fe200078e3cff */
[----:B-1----:R-:W-:Y:S06]  /*7390*/  @!P0 BRA `(.L_x_201) ;  /* 0x00000004008c8947 */ /* 0x002fec0003800000 */
.L_x_222:
[----:B------:R-:W-:Y:S01]  /*73a0*/  IMAD R3, R3, 0x8, R2 ;  /* 0x0000000803037824 */ /* 0x000fe200078e0202 */
[----:B------:R-:W-:-:S07]  /*73b0*/  SHF.L.U32 R0, R0, 0x1f, RZ ;  /* 0x0000001f00007819 */ /* 0x000fce00000006ff */
.L_x_202:
[----:B--2---:R2:W3:Y:S02]  /*73c0*/  SYNCS.PHASECHK.TRANS64.TRYWAIT P0, [R3+URZ], R0 ;  /* 0x00000000030075a7 */ /* 0x0044e4000800017f */
[----:B---3--:R-:W-:Y:S05]  /*73d0*/  @!P0 NANOSLEEP.SYNCS 0x989680 ;  /* 0x009896800000895d */ /* 0x008fea0003900000 */
[----:B------:R-:W3:Y:S02]  /*73e0*/  @!P0 SYNCS.PHASECHK.TRANS64 P0, [R3+URZ], R0 ;  /* 0x00000000030085a7 */ /* 0x000ee4000800007f */
[----:B---3--:R-:W-:Y:S05]  /*73f0*/  @!P0 BRA `(.L_x_202) ;  /* 0xfffffffc00f08947 */ /* 0x008fea000383ffff */
.L_x_187:
[----:B------:R-:W-:Y:S05]  /*7400*/  BSYNC B0 ;  /* 0x0000000000007941 */ /* 0x000fea0003800000 */
.L_x_186:
[----:B------:R-:W-:Y:S05]  /*7410*/  EXIT ;  /* 0x000000000000794d */ /* 0x000fea0003800000 */
.L_x_22:
[----:B----4-:R4:W0:Y:S02]  /*7420*/  SYNCS.PHASECHK.TRANS64.TRYWAIT P1, [R3+URZ], R0 ;  /* 0x00000000030075a7 */ /* 0x010824000802017f */
[----:B0-----:R-:W-:Y:S05]  /*7430*/  @!P1 NANOSLEEP.SYNCS 0x989680 ;  /* 0x009896800000995d */ /* 0x001fea0003900000 */
[----:B------:R-:W0:Y:S02]  /*7440*/  @!P1 SYNCS.PHASECHK.TRANS64 P1, [R3+URZ], R0 ;  /* 0x00000000030095a7 */ /* 0x000e24000802007f */
[----:B0-----:R-:W-:Y:S05]  /*7450*/  @!P1 BRA `(.L_x_22) ;  /* 0xfffffffc00f09947 */ /* 0x001fea000383ffff */
[----:B------:R-:W-:Y:S05]  /*7460*/  BRA `(.L_x_21) ;  /* 0xffffffa000687947 */ /* 0x000fea000383ffff */
.L_x_27:
[----:B-1----:R1:W3:Y:S02]  /*7470*/  SYNCS.PHASECHK.TRANS64.TRYWAIT P1, [R5+URZ], R4 ;  /* 0x00000004050075a7 */ /* 0x0022e4000802017f */
[----:B---3--:R-:W-:Y:S05]  /*7480*/  @!P1 NANOSLEEP.SYNCS 0x989680 ;  /* 0x009896800000995d */ /* 0x008fea0003900000 */
[----:B------:R-:W3:Y:S02]  /*7490*/  @!P1 SYNCS.PHASECHK.TRANS64 P1, [R5+URZ], R4 ;  /* 0x00000004050095a7 */ /* 0x000ee4000802007f */
[----:B---3--:R-:W-:Y:S05]  /*74a0*/  @!P1 BRA `(.L_x_27) ;  /* 0xfffffffc00f09947 */ /* 0x008fea000383ffff */
[----:B------:R-:W-:Y:S05]  /*74b0*/  BRA `(.L_x_26) ;  /* 0xffffffa400187947 */ /* 0x000fea000383ffff */
.L_x_174:
[----:B------:R-:W-:Y:S01]  /*74c0*/  BSSY B1, `(.L_x_203) ;  /* 0x0000006000017945 */ /* 0x000fe20003800000 */
[----:B------:R-:W-:-:S07]  /*74d0*/  IMAD.MOV.U32 R15, RZ, RZ, -0x1 ;  /* 0xffffffffff0f7424 */ /* 0x000fce00078e00ff */
[----:B------:R-:W-:Y:S05]  /*74e0*/  WARPSYNC.COLLECTIVE R15, `(.L_x_204) ;  /* 0x000000000f0c7348 */ /* 0x000fea0003c00000 */
[----:B------:R-:W-:Y:S02]  /*74f0*/  ELECT P6, UR62, PT ;  /* 0x00000000003e782f */ /* 0x000fe400038c0000 */
[----:B------:R-:W-:Y:S01]  /*7500*/  MOV R14, UR62 ;  /* 0x0000003e000e7c02 */ /* 0x000fe20008000f00 */
[----:B------:R-:W-:Y:S10]  /*7510*/  ENDCOLLECTIVE ;  /* 0x000000000000791b */ /* 0x000ff40003800000 */
.L_x_204:
[----:B------:R-:W-:Y:S05]  /*7520*/  BSYNC B1 ;  /* 0x0000000000017941 */ /* 0x000fea0003800000 */
.L_x_203:
[----:B------:R-:W-:Y:S05]  /*7530*/  BRA `(.L_x_205) ;  /* 0xffffffe800cc7947 */ /* 0x000fea000383ffff */
.L_x_177:
[----:B0-----:R0:W1:Y:S02]  /*7540*/  SYNCS.PHASECHK.TRANS64.TRYWAIT P0, [R23+URZ+0x70], R14 ;  /* 0x0000700e170075a7 */ /* 0x001064000800017f */
[----:B-1----:R-:W-:Y:S05]  /*7550*/  @!P0 NANOSLEEP.SYNCS 0x989680 ;  /* 0x009896800000895d */ /* 0x002fea0003900000 */
[----:B------:R-:W1:Y:S02]  /*7560*/  @!P0 SYNCS.PHASECHK.TRANS64 P0, [R23+URZ+0x70], R14 ;  /* 0x0000700e170085a7 */ /* 0x000e64000800007f */
[----:B-1----:R-:W-:Y:S05]  /*7570*/  @!P0 BRA `(.L_x_177) ;  /* 0xfffffffc00f08947 */ /* 0x002fea000383ffff */
[----:B------:R-:W-:Y:S05]  /*7580*/  BRA `(.L_x_206) ;  /* 0xffffffec000c7947 */ /* 0x000fea000383ffff */
.L_x_185:
[----:B------:R-:W-:Y:S01]  /*7590*/  BSSY B0, `(.L_x_207) ;  /* 0x0000006000007945 */ /* 0x000fe20003800000 */
[----:B------:R-:W-:-:S07]  /*75a0*/  IMAD.MOV.U32 R15, RZ, RZ, -0x1 ;  /* 0xffffffffff0f7424 */ /* 0x000fce00078e00ff */
[----:B------:R-:W-:Y:S05]  /*75b0*/  WARPSYNC.COLLECTIVE R15, `(.L_x_208) ;  /* 0x000000000f0c7348 */ /* 0x000fea0003c00000 */
[----:B------:R-:W-:Y:S02]  /*75c0*/  ELECT P6, UR62, PT ;  /* 0x00000000003e782f */ /* 0x000fe400038c0000 */
[----:B------:R-:W-:Y:S01]  /*75d0*/  MOV R14, UR62 ;  /* 0x0000003e000e7c02 */ /* 0x000fe20008000f00 */
[----:B------:R-:W-:Y:S10]  /*75e0*/  ENDCOLLECTIVE ;  /* 0x000000000000791b */ /* 0x000ff40003800000 */
.L_x_208:
[----:B------:R-:W-:Y:S05]  /*75f0*/  BSYNC B0 ;  /* 0x0000000000007941 */ /* 0x000fea0003800000 */
.L_x_207:
[----:B------:R-:W-:Y:S05]  /*7600*/  BRA `(.L_x_209) ;  /* 0xfffffff400687947 */ /* 0x000fea000383ffff */
.L_x_189:
[----:B0-----:R0:W1:Y:S02]  /*7610*/  SYNCS.PHASECHK.TRANS64.TRYWAIT P0, [R7+URZ], R4 ;  /* 0x00000004070075a7 */ /* 0x001064000800017f */
[----:B-1----:R-:W-:Y:S05]  /*7620*/  @!P0 NANOSLEEP.SYNCS 0x989680 ;  /* 0x009896800000895d */ /* 0x002fea0003900000 */
[----:B------:R-:W1:Y:S02]  /*7630*/  @!P0 SYNCS.PHASECHK.TRANS64 P0, [R7+URZ], R4 ;  /* 0x00000004070085a7 */ /* 0x000e64000800007f */
[----:B-1----:R-:W-:Y:S05]  /*7640*/  @!P0 BRA `(.L_x_189) ;  /* 0xfffffffc00f08947 */ /* 0x002fea000383ffff */
[----:B------:R-:W-:Y:S05]  /*7650*/  BRA `(.L_x_210) ;  /* 0xfffffff400a87947 */ /* 0x000fea000383ffff */
.L_x_190:
[----:B0-----:R0:W1:Y:S02]  /*7660*/  SYNCS.PHASECHK.TRANS64.TRYWAIT P0, [R8+URZ], R5 ;  /* 0x00000005080075a7 */ /* 0x001064000800017f */
[----:B-1----:R-:W-:Y:S05]  /*7670*/  @!P0 NANOSLEEP.SYNCS 0x989680 ;  /* 0x009896800000895d */ /* 0x002fea0003900000 */
[----:B------:R-:W1:Y:S02]  /*7680*/  @!P0 SYNCS.PHASECHK.TRANS64 P0, [R8+URZ], R5 ;  /* 0x00000005080085a7 */ /* 0x000e64000800007f */
[----:B-1----:R-:W-:Y:S05]  /*7690*/  @!P0 BRA `(.L_x_190) ;  /* 0xfffffffc00f08947 */ /* 0x002fea000383ffff */
[----:B------:R-:W-:Y:S05]  /*76a0*/  BRA `(.L_x_211) ;  /* 0xfffffff400b87947 */ /* 0x000fea000383ffff */
.L_x_191:
[----:B0-----:R0:W1:Y:S02]  /*76b0*/  SYNCS.PHASECHK.TRANS64.TRYWAIT P0, [R9+URZ], R4 ;  /* 0x00000004090075a7 */ /* 0x001064000800017f */
[----:B-1----:R-:W-:Y:S05]  /*76c0*/  @!P0 NANOSLEEP.SYNCS 0x989680 ;  /* 0x009896800000895d */ /* 0x002fea0003900000 */
[----:B------:R-:W1:Y:S02]  /*76d0*/  @!P0 SYNCS.PHASECHK.TRANS64 P0, [R9+URZ], R4 ;  /* 0x00000004090085a7 */ /* 0x000e64000800007f */
[----:B-1----:R-:W-:Y:S05]  /*76e0*/  @!P0 BRA `(.L_x_191) ;  /* 0xfffffffc00f08947 */ /* 0x002fea000383ffff */
[----:B------:R-:W-:Y:S05]  /*76f0*/  BRA `(.L_x_212) ;  /* 0xfffffff400c87947 */ /* 0x000fea000383ffff */
.L_x_192:
[----:B0-----:R0:W1:Y:S02]  /*7700*/  SYNCS.PHASECHK.TRANS64.TRYWAIT P0, [R8+URZ], R5 ;  /* 0x00000005080075a7 */ /* 0x001064000800017f */
[----:B-1----:R-:W-:Y:S05]  /*7710*/  @!P0 NANOSLEEP.SYNCS 0x989680 ;  /* 0x009896800000895d */ /* 0x002fea0003900000 */
[----:B------:R-:W1:Y:S02]  /*7720*/  @!P0 SYNCS.PHASECHK.TRANS64 P0, [R8+URZ], R5 ;  /* 0x00000005080085a7 */ /* 0x000e64000800007f */
[----:B-1----:R-:W-:Y:S05]  /*7730*/  @!P0 BRA `(.L_x_192) ;  /* 0xfffffffc00f08947 */ /* 0x002fea000383ffff */
[----:B------:R-:W-:Y:S05]  /*7740*/  BRA `(.L_x_213) ;  /* 0xfffffff400d87947 */ /* 0x000fea000383ffff */
.L_x_193:
[----:B0-----:R0:W1:Y:S02]  /*7750*/  SYNCS.PHASECHK.TRANS64.TRYWAIT P0, [R9+URZ], R4 ;  /* 0x00000004090075a7 */ /* 0x001064000800017f */
[----:B-1----:R-:W-:Y:S05]  /*7760*/  @!P0 NANOSLEEP.SYNCS 0x989680 ;  /* 0x009896800000895d */ /* 0x002fea0003900000 */
[----:B------:R-:W1:Y:S02]  /*7770*/  @!P0 SYNCS.PHASECHK.TRANS64 P0, [R9+URZ], R4 ;  /* 0x00000004090085a7 */ /* 0x000e64000800007f */
[----:B-1----:R-:W-:Y:S05]  /*7780*/  @!P0 BRA `(.L_x_193) ;  /* 0xfffffffc00f08947 */ /* 0x002fea000383ffff */
[----:B------:R-:W-:Y:S05]  /*7790*/  BRA `(.L_x_214) ;  /* 0xfffffff400e87947 */ /* 0x000fea000383ffff */
.L_x_194:
[----:B0-----:R0:W1:Y:S02]  /*77a0*/  SYNCS.PHASECHK.TRANS64.TRYWAIT P0, [R8+URZ], R5 ;  /* 0x00000005080075a7 */ /* 0x001064000800017f */
[----:B-1----:R-:W-:Y:S05]  /*77b0*/  @!P0 NANOSLEEP.SYNCS 0x989680 ;  /* 0x009896800000895d */ /* 0x002fea0003900000 */
[----:B------:R-:W1:Y:S02]  /*77c0*/  @!P0 SYNCS.PHASECHK.TRANS64 P0, [R8+URZ], R5 ;  /* 0x00000005080085a7 */ /* 0x000e64000800007f */
[----:B-1----:R-:W-:Y:S05]  /*77d0*/  @!P0 BRA `(.L_x_194) ;  /* 0xfffffffc00f08947 */ /* 0x002fea000383ffff */
[----:B------:R-:W-:Y:S05]  /*77e0*/  BRA `(.L_x_215) ;  /* 0xfffffff400f87947 */ /* 0x000fea000383ffff */
.L_x_195:
[----:B0-----:R0:W1:Y:S02]  /*77f0*/  SYNCS.PHASECHK.TRANS64.TRYWAIT P0, [R9+URZ], R4 ;  /* 0x00000004090075a7 */ /* 0x001064000800017f */
[----:B-1----:R-:W-:Y:S05]  /*7800*/  @!P0 NANOSLEEP.SYNCS 0x989680 ;  /* 0x009896800000895d */ /* 0x002fea0003900000 */
[----:B------:R-:W1:Y:S02]  /*7810*/  @!P0 SYNCS.PHASECHK.TRANS64 P0, [R9+URZ], R4 ;  /* 0x00000004090085a7 */ /* 0x000e64000800007f */
[----:B-1----:R-:W-:Y:S05]  /*7820*/  @!P0 BRA `(.L_x_195) ;  /* 0xfffffffc00f08947 */ /* 0x002fea000383ffff */
[----:B------:R-:W-:Y:S05]  /*7830*/  BRA `(.L_x_216) ;  /* 0xfffffff800087947 */ /* 0x000fea000383ffff */
.L_x_196:
[----:B0-----:R0:W1:Y:S02]  /*7840*/  SYNCS.PHASECHK.TRANS64.TRYWAIT P0, [R8+URZ], R5 ;  /* 0x00000005080075a7 */ /* 0x001064000800017f */
[----:B-1----:R-:W-:Y:S05]  /*7850*/  @!P0 NANOSLEEP.SYNCS 0x989680 ;  /* 0x009896800000895d */ /* 0x002fea0003900000 */
[----:B------:R-:W1:Y:S02]  /*7860*/  @!P0 SYNCS.PHASECHK.TRANS64 P0, [R8+URZ], R5 ;  /* 0x00000005080085a7 */ /* 0x000e64000800007f */
[----:B-1----:R-:W-:Y:S05]  /*7870*/  @!P0 BRA `(.L_x_196) ;  /* 0xfffffffc00f08947 */ /* 0x002fea000383ffff */
[----:B------:R-:W-:Y:S05]  /*7880*/  BRA `(.L_x_217) ;  /* 0xfffffff800187947 */ /* 0x000fea000383ffff */
.L_x_197:
[----:B0-----:R0:W1:Y:S02]  /*7890*/  SYNCS.PHASECHK.TRANS64.TRYWAIT P0, [R9+URZ], R4 ;  /* 0x00000004090075a7 */ /* 0x001064000800017f */
[----:B-1----:R-:W-:Y:S05]  /*78a0*/  @!P0 NANOSLEEP.SYNCS 0x989680 ;  /* 0x009896800000895d */ /* 0x002fea0003900000 */
[----:B------:R-:W1:Y:S02]  /*78b0*/  @!P0 SYNCS.PHASECHK.TRANS64 P0, [R9+URZ], R4 ;  /* 0x00000004090085a7 */ /* 0x000e64000800007f */
[----:B-1----:R-:W-:Y:S05]  /*78c0*/  @!P0 BRA `(.L_x_197) ;  /* 0xfffffffc00f08947 */ /* 0x002fea000383ffff */
[----:B------:R-:W-:Y:S05]  /*78d0*/  BRA `(.L_x_218) ;  /* 0xfffffff800287947 */ /* 0x000fea000383ffff */
.L_x_198:
[----:B0-----:R0:W1:Y:S02]  /*78e0*/  SYNCS.PHASECHK.TRANS64.TRYWAIT P0, [R8+URZ], R5 ;  /* 0x00000005080075a7 */ /* 0x001064000800017f */
[----:B-1----:R-:W-:Y:S05]  /*78f0*/  @!P0 NANOSLEEP.SYNCS 0x989680 ;  /* 0x009896800000895d */ /* 0x002fea0003900000 */
[----:B------:R-:W1:Y:S02]  /*7900*/  @!P0 SYNCS.PHASECHK.TRANS64 P0, [R8+URZ], R5 ;  /* 0x00000005080085a7 */ /* 0x000e64000800007f */
[----:B-1----:R-:W-:Y:S05]  /*7910*/  @!P0 BRA `(.L_x_198) ;  /* 0xfffffffc00f08947 */ /* 0x002fea000383ffff */
[----:B------:R-:W-:Y:S05]  /*7920*/  BRA `(.L_x_219) ;  /* 0xfffffff800387947 */ /* 0x000fea000383ffff */
.L_x_199:
[----:B0-----:R0:W1:Y:S02]  /*7930*/  SYNCS.PHASECHK.TRANS64.TRYWAIT P0, [R9+URZ], R4 ;  /* 0x00000004090075a7 */ /* 0x001064000800017f */
[----:B-1----:R-:W-:Y:S05]  /*7940*/  @!P0 NANOSLEEP.SYNCS 0x989680 ;  /* 0x009896800000895d */ /* 0x002fea0003900000 */
[----:B------:R-:W1:Y:S02]  /*7950*/  @!P0 SYNCS.PHASECHK.TRANS64 P0, [R9+URZ], R4 ;  /* 0x00000004090085a7 */ /* 0x000e64000800007f */
[----:B-1----:R-:W-:Y:S05]  /*7960*/  @!P0 BRA `(.L_x_199) ;  /* 0xfffffffc00f08947 */ /* 0x002fea000383ffff */
[----:B------:R-:W-:Y:S05]  /*7970*/  BRA `(.L_x_220) ;  /* 0xfffffff800487947 */ /* 0x000fea000383ffff */
.L_x_200:
[----:B0-----:R0:W1:Y:S02]  /*7980*/  SYNCS.PHASECHK.TRANS64.TRYWAIT P0, [R8+URZ], R5 ;  /* 0x00000005080075a7 */ /* 0x001064000800017f */
[----:B-1----:R-:W-:Y:S05]  /*7990*/  @!P0 NANOSLEEP.SYNCS 0x989680 ;  /* 0x009896800000895d */ /* 0x002fea0003900000 */
[----:B------:R-:W1:Y:S02]  /*79a0*/  @!P0 SYNCS.PHASECHK.TRANS64 P0, [R8+URZ], R5 ;  /* 0x00000005080085a7 */ /* 0x000e64000800007f */
[----:B-1----:R-:W-:Y:S05]  /*79b0*/  @!P0 BRA `(.L_x_200) ;  /* 0xfffffffc00f08947 */ /* 0x002fea000383ffff */
[----:B------:R-:W-:Y:S05]  /*79c0*/  BRA `(.L_x_221) ;  /* 0xfffffff800587947 */ /* 0x000fea000383ffff */
.L_x_201:
[----:B-1----:R1:W2:Y:S02]  /*79d0*/  SYNCS.PHASECHK.TRANS64.TRYWAIT P0, [R11+URZ], R6 ;  /* 0x000000060b0075a7 */ /* 0x0022a4000800017f */
[----:B--2---:R-:W-:Y:S05]  /*79e0*/  @!P0 NANOSLEEP.SYNCS 0x989680 ;  /* 0x009896800000895d */ /* 0x004fea0003900000 */
[----:B------:R-:W2:Y:S02]  /*79f0*/  @!P0 SYNCS.PHASECHK.TRANS64 P0, [R11+URZ], R6 ;  /* 0x000000060b0085a7 */ /* 0x000ea4000800007f */
[----:B--2---:R-:W-:Y:S05]  /*7a00*/  @!P0 BRA `(.L_x_201) ;  /* 0xfffffffc00f08947 */ /* 0x004fea000383ffff */
[----:B------:R-:W-:Y:S05]  /*7a10*/  BRA `(.L_x_222) ;  /* 0xfffffff800607947 */ /* 0x000fea000383ffff */
.L_x_223:
[----:B------:R-:W-:-:S00]  /*7a20*/  BRA `(.L_x_223) ;  /* 0xfffffffc00fc7947 */ /* 0x000fc0000383ffff */
[----:B------:R-:W-:-:S00]  /*7a30*/  NOP ;  /* 0x0000000000007918 */ /* 0x000fc00000000000 */
        /* <DEDUP_REMOVED lines=12> */
.L_x_224:


//--------------------- .nv.global.init           --------------------------
	.section	.nv.global.init,"aw",@progbits
.nv.global.init:
	.type		$str$22,@object
	.size		$str$22,($str$23 - $str$22)
$str$22:
        /*0000*/ 	.byte	0x6b, 0x5f, 0x74, 0x69, 0x6c, 0x65, 0x5f, 0x63, 0x6f, 0x75, 0x6e, 0x74, 0x20, 0x3e, 0x3d, 0x20
        /*0010*/ 	.byte	0x31, 0x00
	.type		$str$23,@object
	.size		$str$23,(__unnamed_1 - $str$23)
$str$23:
        /*0012*/ 	.byte	0x2f, 0x74, 0x6d, 0x70, 0x2f, 0x63, 0x75, 0x74, 0x6c, 0x61, 0x73, 0x73, 0x5f, 0x73, 0x77, 0x65
        /*0022*/ 	.byte	0x65, 0x70, 0x5f, 0x73, 0x72, 0x63, 0x2f, 0x69, 0x6e, 0x63, 0x6c, 0x75, 0x64, 0x65, 0x2f, 0x63
        /*0032*/ 	.byte	0x75, 0x74, 0x6c, 0x61, 0x73, 0x73, 0x2f, 0x67, 0x65, 0x6d, 0x6d, 0x2f, 0x63, 0x6f, 0x6c, 0x6c
        /*0042*/ 	.byte	0x65, 0x63, 0x74, 0x69, 0x76, 0x65, 0x2f, 0x73, 0x6d, 0x39, 0x30, 0x5f, 0x6d, 0x6d, 0x61, 0x5f
        /*0052*/ 	.byte	0x74, 0x6d, 0x61, 0x5f, 0x67, 0x6d, 0x6d, 0x61, 0x5f, 0x73, 0x73, 0x5f, 0x77, 0x61, 0x72, 0x70
        /*0062*/ 	.byte	0x73, 0x70, 0x65, 0x63, 0x69, 0x61, 0x6c, 0x69, 0x7a, 0x65, 0x64, 0x2e, 0x68, 0x70, 0x70, 0x00
	.type		__unnamed_1,@object
	.size		__unnamed_1,(.L_0 - __unnamed_1)
__unnamed_1:
        /*0072*/ 	.byte	0x76, 0x6f, 0x69, 0x64, 0x20, 0x63, 0x75, 0x74, 0x6c, 0x61, 0x73, 0x73, 0x3a, 0x3a, 0x67, 0x65
        /* <DEDUP_REMOVED lines=172> */
        /*0b42*/ 	.byte	0x69, 0x64, 0x65, 0x6e, 0x74, 0x69, 0x74, 0x79, 0x5d, 0x00
.L_0:


//--------------------- .nv.shared._ZN7cutlass13device_kernelINS_4gemm6kernel13GemmUniversalIN4cute5tupleIJiiiiEEENS1_10collective13CollectiveMmaINS1_34MainloopSm90TmaGmmaWarpSpecializedILi14ENS5_IJNS4_1CILi1EEENSA_ILi4EEESB_EEENS1_35KernelTmaWarpSpecializedCooperativeEEENS5_IJNSA_ILi128EEESG_NSA_ILi64EEEEEEaNS5_IJlSB_lEEEaSJ_NS4_8TiledMMAINS4_8MMA_AtomIJNS4_4SM904GMMA27MMA_64x128x32_S32S8S8_SS_TNEEEENS4_6LayoutINS5_IJNSA_ILi2EEESB_SB_EEENS5_IJSB_NSA_ILi0EEEST_EEEEENS5_IJNS4_10UnderscoreESW_SW_EEEEENS4_23SM90_TMA_LOAD_MULTICASTENS4_14ComposedLayoutINS4_7SwizzleILi2ELi4ELi3EEENS4_18smem_ptr_flag_bitsILi8EEENSQ_INS5_IJNSA_ILi8EEESH_EEENS5_IJSH_SB_EEEEEEEvNS4_8identityENS4_13SM90_TMA_LOADES19_vS1A_EENS_8epilogue10collective6detail29Sm90TmaWarpSpecializedAdapterINS1E_15DefaultEpilogueIaSJ_SJ_NS1D_6thread17LinearCombinationIaLi1EiiLNS1I_9ScaleType4KindE0ELNS_15FloatRoundStyleE2EaEENS1_15EpilogueDefaultEEEEEvvEEEEvNT_6ParamsE --------------------------
	.section	.nv.shared._ZN7cutlass13device_kernelINS_4gemm6kernel13GemmUniversalIN4cute5tupleIJiiiiEEENS1_10collective13CollectiveMmaINS1_34MainloopSm90TmaGmmaWarpSpecializedILi14ENS5_IJNS4_1CILi1EEENSA_ILi4EEESB_EEENS1_35KernelTmaWarpSpecializedCooperativeEEENS5_IJNSA_ILi128EEESG_NSA_ILi64EEEEEEaNS5_IJlSB_lEEEaSJ_NS4_8TiledMMAINS4_8MMA_AtomIJNS4_4SM904GMMA27MMA_64x128x32_S32S8S8_SS_TNEEEENS4_6LayoutINS5_IJNSA_ILi2EEESB_SB_EEENS5_IJSB_NSA_ILi0EEEST_EEEEENS5_IJNS4_10UnderscoreESW_SW_EEEEENS4_23SM90_TMA_LOAD_MULTICASTENS4_14ComposedLayoutINS4_7SwizzleILi2ELi4ELi3EEENS4_18smem_ptr_flag_bitsILi8EEENSQ_INS5_IJNSA_ILi8EEESH_EEENS5_IJSH_SB_EEEEEEEvNS4_8identityENS4_13SM90_TMA_LOADES19_vS1A_EENS_8epilogue10collective6detail29Sm90TmaWarpSpecializedAdapterINS1E_15DefaultEpilogueIaSJ_SJ_NS1D_6thread17LinearCombinationIaLi1EiiLNS1I_9ScaleType4KindE0ELNS_15FloatRoundStyleE2EaEENS1_15EpilogueDefaultEEEEEvvEEEEvNT_6ParamsE,"aw",@nobits
	.sectionflags	@""
	.align	16
	.zero		1024


//--------------------- .nv.shared.reserved.0     --------------------------
	.section	.nv.shared.reserved.0,"aw",@nobits
	.weak		__nv_reservedSMEM_offset_0_alias
	.size		__nv_reservedSMEM_offset_0_alias, 0, 0
	.other		__nv_reservedSMEM_offset_0_alias,@"STO_CUDA_RESERVED_SHARED STV_DEFAULT"
__nv_reservedSMEM_offset_0_alias:
	.zero		0


//--------------------- .nv.global                --------------------------
	.section	.nv.global,"aw",@nobits
.nv.global:
	.type		_ZN40_INTERNAL_56da84de_4_k_cu_164b28ee_251604cute1_E,@object
	.size		_ZN40_INTERNAL_56da84de_4_k_cu_164b28ee_251604cute1_E,(_ZN40_INTERNAL_56da84de_4_k_cu_164b28ee_251604cuda3std3__45__cpo6cbeginE - _ZN40_INTERNAL_56da84de_4_k_cu_164b28ee_251604cute1_E)
_ZN40_INTERNAL_56da84de_4_k_cu_164b28ee_251604cute1_E:
	.zero		1
	.type		_ZN40_INTERNAL_56da84de_4_k_cu_164b28ee_251604cuda3std3__45__cpo6cbeginE,@object
	.size		_ZN40_INTERNAL_56da84de_4_k_cu_164b28ee_251604cuda3std3__45__cpo6cbeginE,(_ZN40_INTERNAL_56da84de_4_k_cu_164b28ee_251604cuda3std3__48in_placeE - _ZN40_INTERNAL_56da84de_4_k_cu_164b28ee_251604cuda3std3__45__cpo6cbeginE)
_ZN40_INTERNAL_56da84de_4_k_cu_164b28ee_251604cuda3std3__45__cpo6cbeginE:
	.zero		1
	.type		_ZN40_INTERNAL_56da84de_4_k_cu_164b28ee_251604cuda3std3__48in_placeE,@object
	.size		_ZN40_INTERNAL_56da84de_4_k_cu_164b28ee_251604cuda3std3__48in_placeE,(_ZN40_INTERNAL_56da84de_4_k_cu_164b28ee_251604cuda3std6ranges3__45__cpo9iter_moveE - _ZN40_INTERNAL_56da84de_4_k_cu_164b28ee_251604cuda3std3__48in_placeE)
_ZN40_INTERNAL_56da84de_4_k_cu_164b28ee_251604cuda3std3__48in_placeE:
	.zero		1
	.type		_ZN40_INTERNAL_56da84de_4_k_cu_164b28ee_251604cuda3std6ranges3__45__cpo9iter_moveE,@object
	.size		_ZN40_INTERNAL_56da84de_4_k_cu_164b28ee_251604cuda3std6ranges3__45__cpo9iter_moveE,(_ZN40_INTERNAL_56da84de_4_k_cu_164b28ee_251604cuda3std3__45__cpo5beginE - _ZN40_INTERNAL_56da84de_4_k_cu_164b28ee_251604cuda3std6ranges3__45__cpo9iter_moveE)
_ZN40_INTERNAL_56da84de_4_k_cu_164b28ee_251604cuda3std6ranges3__45__cpo9iter_moveE:
	.zero		1
	.type		_ZN40_INTERNAL_56da84de_4_k_cu_164b28ee_251604cuda3std3__45__cpo5beginE,@object
	.size		_ZN40_INTERNAL_56da84de_4_k_cu_164b28ee_251604cuda3std3__45__cpo5beginE,(_ZN40_INTERNAL_56da84de_4_k_cu_164b28ee_251604cuda3std3__442_GLOBAL__N__56da84de_4_k_cu_164b28ee_251606ignoreE - _ZN40_INTERNAL_56da84de_4_k_cu_164b28ee_251604cuda3std3__45__cpo5beginE)
_ZN40_INTERNAL_56da84de_4_k_cu_164b28ee_251604cuda3std3__45__cpo5beginE:
	.zero		1
	.type		_ZN40_INTERNAL_56da84de_4_k_cu_164b28ee_251604cuda3std3__442_GLOBAL__N__56da84de_4_k_cu_164b28ee_251606ignoreE,@object
	.size		_ZN40_INTERNAL_56da84de_4_k_cu_164b28ee_251604cuda3std3__442_GLOBAL__N__56da84de_4_k_cu_164b28ee_251606ignoreE,(_ZN40_INTERNAL_56da84de_4_k_cu_164b28ee_251604cute7productE - _ZN40_INTERNAL_56da84de_4_k_cu_164b28ee_251604cuda3std3__442_GLOBAL__N__56da84de_4_k_cu_164b28ee_251606ignoreE)
_ZN40_INTERNAL_56da84de_4_k_cu_164b28ee_251604cuda3std3__442_GLOBAL__N__56da84de_4_k_cu_164b28ee_251606ignoreE:
	.zero		1
	.type		_ZN40_INTERNAL_56da84de_4_k_cu_164b28ee_251604cute7productE,@object
	.size		_ZN40_INTERNAL_56da84de_4_k_cu_164b28ee_251604cute7productE,(_ZN40_INTERNAL_56da84de_4_k_cu_164b28ee_251604cuda3std3__45__cpo3endE - _ZN40_INTERNAL_56da84de_4_k_cu_164b28ee_251604cute7productE)
_ZN40_INTERNAL_56da84de_4_k_cu_164b28ee_251604cute7productE:
	.zero		1
	.type		_ZN40_INTERNAL_56da84de_4_k_cu_164b28ee_251604cuda3std3__45__cpo3endE,@object
	.size		_ZN40_INTERNAL_56da84de_4_k_cu_164b28ee_251604cuda3std3__45__cpo3endE,(_ZN40_INTERNAL_56da84de_4_k_cu_164b28ee_251604cuda3std3__419piecewise_constructE - _ZN40_INTERNAL_56da84de_4_k_cu_164b28ee_251604cuda3std3__45__cpo3endE)
_ZN40_INTERNAL_56da84de_4_k_cu_164b28ee_251604cuda3std3__45__cpo3endE:
	.zero		1
	.type		_ZN40_INTERNAL_56da84de_4_k_cu_164b28ee_251604cuda3std3__419piecewise_constructE,@object
	.size		_ZN40_INTERNAL_56da84de_4_k_cu_164b28ee_251604cuda3std3__419piecewise_constructE,(_ZN40_INTERNAL_56da84de_4_k_cu_164b28ee_251604cuda3std3__45__cpo4cendE - _ZN40_INTERNAL_56da84de_4_k_cu_164b28ee_251604cuda3std3__419piecewise_constructE)
_ZN40_INTERNAL_56da84de_4_k_cu_164b28ee_251604cuda3std3__419piecewise_constructE:
	.zero		1
	.type		_ZN40_INTERNAL_56da84de_4_k_cu_164b28ee_251604cuda3std3__45__cpo4cendE,@object
	.size		_ZN40_INTERNAL_56da84de_4_k_cu_164b28ee_251604cuda3std3__45__cpo4cendE,(_ZN40_INTERNAL_56da84de_4_k_cu_164b28ee_251604cuda3std6ranges3__45__cpo4swapE - _ZN40_INTERNAL_56da84de_4_k_cu_164b28ee_251604cuda3std3__45__cpo4cendE)
_ZN40_INTERNAL_56da84de_4_k_cu_164b28ee_251604cuda3std3__45__cpo4cendE:
	.zero		1
	.type		_ZN40_INTERNAL_56da84de_4_k_cu_164b28ee_251604cuda3std6ranges3__45__cpo4swapE,@object
	.size		_ZN40_INTERNAL_56da84de_4_k_cu_164b28ee_251604cuda3std6ranges3__45__cpo4swapE,(.L_8 - _ZN40_INTERNAL_56da84de_4_k_cu_164b28ee_251604cuda3std6ranges3__45__cpo4swapE)
_ZN40_INTERNAL_56da84de_4_k_cu_164b28ee_251604cuda3std6ranges3__45__cpo4swapE:
	.zero		1
.L_8:


//--------------------- .nv.constant0._ZN7cutlass13device_kernelINS_4gemm6kernel13GemmUniversalIN4cute5tupleIJiiiiEEENS1_10collective13CollectiveMmaINS1_34MainloopSm90TmaGmmaWarpSpecializedILi14ENS5_IJNS4_1CILi1EEENSA_ILi4EEESB_EEENS1_35KernelTmaWarpSpecializedCooperativeEEENS5_IJNSA_ILi128EEESG_NSA_ILi64EEEEEEaNS5_IJlSB_lEEEaSJ_NS4_8TiledMMAINS4_8MMA_AtomIJNS4_4SM904GMMA27MMA_64x128x32_S32S8S8_SS_TNEEEENS4_6LayoutINS5_IJNSA_ILi2EEESB_SB_EEENS5_IJSB_NSA_ILi0EEEST_EEEEENS5_IJNS4_10UnderscoreESW_SW_EEEEENS4_23SM90_TMA_LOAD_MULTICASTENS4_14ComposedLayoutINS4_7SwizzleILi2ELi4ELi3EEENS4_18smem_ptr_flag_bitsILi8EEENSQ_INS5_IJNSA_ILi8EEESH_EEENS5_IJSH_SB_EEEEEEEvNS4_8identityENS4_13SM90_TMA_LOADES19_vS1A_EENS_8epilogue10collective6detail29Sm90TmaWarpSpecializedAdapterINS1E_15DefaultEpilogueIaSJ_SJ_NS1D_6thread17LinearCombinationIaLi1EiiLNS1I_9ScaleType4KindE0ELNS_15FloatRoundStyleE2EaEENS1_15EpilogueDefaultEEEEEvvEEEEvNT_6ParamsE --------------------------
	.section	.nv.constant0._ZN7cutlass13device_kernelINS_4gemm6kernel13GemmUniversalIN4cute5tupleIJiiiiEEENS1_10collective13CollectiveMmaINS1_34MainloopSm90TmaGmmaWarpSpecializedILi14ENS5_IJNS4_1CILi1EEENSA_ILi4EEESB_EEENS1_35KernelTmaWarpSpecializedCooperativeEEENS5_IJNSA_ILi128EEESG_NSA_ILi64EEEEEEaNS5_IJlSB_lEEEaSJ_NS4_8TiledMMAINS4_8MMA_AtomIJNS4_4SM904GMMA27MMA_64x128x32_S32S8S8_SS_TNEEEENS4_6LayoutINS5_IJNSA_ILi2EEESB_SB_EEENS5_IJSB_NSA_ILi0EEEST_EEEEENS5_IJNS4_10UnderscoreESW_SW_EEEEENS4_23SM90_TMA_LOAD_MULTICASTENS4_14ComposedLayoutINS4_7SwizzleILi2ELi4ELi3EEENS4_18smem_ptr_flag_bitsILi8EEENSQ_INS5_IJNSA_ILi8EEESH_EEENS5_IJSH_SB_EEEEEEEvNS4_8identityENS4_13SM90_TMA_LOADES19_vS1A_EENS_8epilogue10collective6detail29Sm90TmaWarpSpecializedAdapterINS1E_15DefaultEpilogueIaSJ_SJ_NS1D_6thread17LinearCombinationIaLi1EiiLNS1I_9ScaleType4KindE0ELNS_15FloatRoundStyleE2EaEENS1_15EpilogueDefaultEEEEEvvEEEEvNT_6ParamsE,"a",@progbits
	.sectionflags	@""
	.align	4
.nv.constant0._ZN7cutlass13device_kernelINS_4gemm6kernel13GemmUniversalIN4cute5tupleIJiiiiEEENS1_10collective13CollectiveMmaINS1_34MainloopSm90TmaGmmaWarpSpecializedILi14ENS5_IJNS4_1CILi1EEENSA_ILi4EEESB_EEENS1_35KernelTmaWarpSpecializedCooperativeEEENS5_IJNSA_ILi128EEESG_NSA_ILi64EEEEEEaNS5_IJlSB_lEEEaSJ_NS4_8TiledMMAINS4_8MMA_AtomIJNS4_4SM904GMMA27MMA_64x128x32_S32S8S8_SS_TNEEEENS4_6LayoutINS5_IJNSA_ILi2EEESB_SB_EEENS5_IJSB_NSA_ILi0EEEST_EEEEENS5_IJNS4_10UnderscoreESW_SW_EEEEENS4_23SM90_TMA_LOAD_MULTICASTENS4_14ComposedLayoutINS4_7SwizzleILi2ELi4ELi3EEENS4_18smem_ptr_flag_bitsILi8EEENSQ_INS5_IJNSA_ILi8EEESH_EEENS5_IJSH_SB_EEEEEEEvNS4_8identityENS4_13SM90_TMA_LOADES19_vS1A_EENS_8epilogue10collective6detail29Sm90TmaWarpSpecializedAdapterINS1E_15DefaultEpilogueIaSJ_SJ_NS1D_6thread17LinearCombinationIaLi1EiiLNS1I_9ScaleType4KindE0ELNS_15FloatRoundStyleE2EaEENS1_15EpilogueDefaultEEEEEvvEEEEvNT_6ParamsE:
	.zero		1664


//--------------------- SYMBOLS --------------------------

	.type		.nv.reservedSmem.offset0,@object
	.size		.nv.reservedSmem.offset0,0x4
	.type		__assertfail,@function
